//
// Generated by NVIDIA NVVM Compiler
//
// Compiler Build ID: CL-36424714
// Cuda compilation tools, release 13.0, V13.0.88
// Based on NVVM 20.0.0
//

.version 9.0
.target sm_100
.address_size 64

	// .globl	_Z11mysgemm_v11iiifPfS_fS_
// _ZZ11mysgemm_v11iiifPfS_fS_E4sa11 has been demoted
// _ZZ11mysgemm_v11iiifPfS_fS_E4sb11 has been demoted

.visible .entry _Z11mysgemm_v11iiifPfS_fS_(
	.param .u32 _Z11mysgemm_v11iiifPfS_fS__param_0,
	.param .u32 _Z11mysgemm_v11iiifPfS_fS__param_1,
	.param .u32 _Z11mysgemm_v11iiifPfS_fS__param_2,
	.param .f32 _Z11mysgemm_v11iiifPfS_fS__param_3,
	.param .u64 .ptr .align 1 _Z11mysgemm_v11iiifPfS_fS__param_4,
	.param .u64 .ptr .align 1 _Z11mysgemm_v11iiifPfS_fS__param_5,
	.param .f32 _Z11mysgemm_v11iiifPfS_fS__param_6,
	.param .u64 .ptr .align 1 _Z11mysgemm_v11iiifPfS_fS__param_7
)
.maxntid 256
{
	.reg .pred 	%p<4>;
	.reg .b32 	%r<107>;
	.reg .b32 	%f<1159>;
	.reg .b64 	%rd<35>;
	// demoted variable
	.shared .align 4 .b8 _ZZ11mysgemm_v11iiifPfS_fS_E4sa11[8192];
	// demoted variable
	.shared .align 4 .b8 _ZZ11mysgemm_v11iiifPfS_fS_E4sb11[8192];
	ld.param.u32 	%r21, [_Z11mysgemm_v11iiifPfS_fS__param_0];
	ld.param.u32 	%r22, [_Z11mysgemm_v11iiifPfS_fS__param_2];
	ld.param.u64 	%rd4, [_Z11mysgemm_v11iiifPfS_fS__param_4];
	ld.param.u64 	%rd5, [_Z11mysgemm_v11iiifPfS_fS__param_5];
	cvta.to.global.u64 	%rd6, %rd5;
	cvta.to.global.u64 	%rd7, %rd4;
	mov.u32 	%r1, %tid.x;
	mov.u32 	%r23, %ctaid.x;
	mov.u32 	%r24, %ctaid.y;
	and.b32  	%r25, %r1, 96;
	shl.b32 	%r26, %r1, 2;
	and.b32  	%r27, %r26, 4;
	shr.u32 	%r28, %r1, 1;
	shl.b32 	%r29, %r1, 3;
	and.b32  	%r30, %r29, 24;
	or.b32  	%r2, %r30, %r25;
	and.b32  	%r31, %r28, 64;
	shl.b32 	%r32, %r1, 1;
	and.b32  	%r33, %r32, 56;
	or.b32  	%r3, %r33, %r31;
	and.b32  	%r34, %r26, 124;
	shr.u32 	%r35, %r1, 5;
	shr.s32 	%r4, %r22, 3;
	shl.b32 	%r36, %r23, 7;
	cvt.s64.s32 	%rd8, %r36;
	mul.lo.s32 	%r37, %r24, %r22;
	shl.b32 	%r38, %r37, 7;
	cvt.s64.s32 	%rd9, %r38;
	mad.lo.s32 	%r39, %r21, %r35, %r34;
	cvt.s64.s32 	%rd10, %r39;
	add.s64 	%rd11, %rd8, %rd10;
	shl.b64 	%rd12, %rd11, 2;
	add.s64 	%rd1, %rd7, %rd12;
	ld.global.v4.f32 	{%f244, %f245, %f246, %f247}, [%rd1];
	mad.lo.s32 	%r40, %r22, %r28, %r27;
	cvt.s64.s32 	%rd13, %r40;
	add.s64 	%rd14, %rd9, %rd13;
	shl.b64 	%rd15, %rd14, 2;
	add.s64 	%rd2, %rd6, %rd15;
	ld.global.v4.f32 	{%f248, %f249, %f250, %f251}, [%rd2];
	shl.b32 	%r41, %r1, 4;
	mov.u32 	%r42, _ZZ11mysgemm_v11iiifPfS_fS_E4sa11;
	add.s32 	%r43, %r42, %r41;
	st.shared.v4.f32 	[%r43], {%f244, %f245, %f246, %f247};
	shl.b32 	%r44, %r1, 9;
	and.b32  	%r45, %r44, 512;
	or.b32  	%r5, %r45, %r28;
	shl.b32 	%r46, %r5, 2;
	mov.u32 	%r47, _ZZ11mysgemm_v11iiifPfS_fS_E4sb11;
	add.s32 	%r48, %r47, %r46;
	st.shared.f32 	[%r48], %f248;
	st.shared.f32 	[%r48+512], %f249;
	st.shared.f32 	[%r48+1024], %f250;
	st.shared.f32 	[%r48+1536], %f251;
	bar.sync 	0;
	setp.lt.s32 	%p1, %r4, 1;
	mov.f32 	%f1095, 0f00000000;
	mov.f32 	%f1096, %f1095;
	mov.f32 	%f1097, %f1095;
	mov.f32 	%f1098, %f1095;
	mov.f32 	%f1099, %f1095;
	mov.f32 	%f1100, %f1095;
	mov.f32 	%f1101, %f1095;
	mov.f32 	%f1102, %f1095;
	mov.f32 	%f1103, %f1095;
	mov.f32 	%f1104, %f1095;
	mov.f32 	%f1105, %f1095;
	mov.f32 	%f1106, %f1095;
	mov.f32 	%f1107, %f1095;
	mov.f32 	%f1108, %f1095;
	mov.f32 	%f1109, %f1095;
	mov.f32 	%f1110, %f1095;
	mov.f32 	%f1111, %f1095;
	mov.f32 	%f1112, %f1095;
	mov.f32 	%f1113, %f1095;
	mov.f32 	%f1114, %f1095;
	mov.f32 	%f1115, %f1095;
	mov.f32 	%f1116, %f1095;
	mov.f32 	%f1117, %f1095;
	mov.f32 	%f1118, %f1095;
	mov.f32 	%f1119, %f1095;
	mov.f32 	%f1120, %f1095;
	mov.f32 	%f1121, %f1095;
	mov.f32 	%f1122, %f1095;
	mov.f32 	%f1123, %f1095;
	mov.f32 	%f1124, %f1095;
	mov.f32 	%f1125, %f1095;
	mov.f32 	%f1126, %f1095;
	mov.f32 	%f1127, %f1095;
	mov.f32 	%f1128, %f1095;
	mov.f32 	%f1129, %f1095;
	mov.f32 	%f1130, %f1095;
	mov.f32 	%f1131, %f1095;
	mov.f32 	%f1132, %f1095;
	mov.f32 	%f1133, %f1095;
	mov.f32 	%f1134, %f1095;
	mov.f32 	%f1135, %f1095;
	mov.f32 	%f1136, %f1095;
	mov.f32 	%f1137, %f1095;
	mov.f32 	%f1138, %f1095;
	mov.f32 	%f1139, %f1095;
	mov.f32 	%f1140, %f1095;
	mov.f32 	%f1141, %f1095;
	mov.f32 	%f1142, %f1095;
	mov.f32 	%f1143, %f1095;
	mov.f32 	%f1144, %f1095;
	mov.f32 	%f1145, %f1095;
	mov.f32 	%f1146, %f1095;
	mov.f32 	%f1147, %f1095;
	mov.f32 	%f1148, %f1095;
	mov.f32 	%f1149, %f1095;
	mov.f32 	%f1150, %f1095;
	mov.f32 	%f1151, %f1095;
	mov.f32 	%f1152, %f1095;
	mov.f32 	%f1153, %f1095;
	mov.f32 	%f1154, %f1095;
	mov.f32 	%f1155, %f1095;
	mov.f32 	%f1156, %f1095;
	mov.f32 	%f1157, %f1095;
	mov.f32 	%f1158, %f1095;
	@%p1 bra 	$L__BB0_3;
	ld.param.u32 	%r99, [_Z11mysgemm_v11iiifPfS_fS__param_0];
	shl.b32 	%r52, %r3, 2;
	add.s32 	%r53, %r47, %r52;
	ld.shared.v4.f32 	{%f1030, %f1029, %f1028, %f1027}, [%r53+16];
	ld.shared.v4.f32 	{%f1022, %f1021, %f1020, %f1019}, [%r53];
	shl.b32 	%r54, %r2, 2;
	add.s32 	%r55, %r42, %r54;
	ld.shared.v4.f32 	{%f1015, %f1016, %f1017, %f1018}, [%r55+16];
	ld.shared.v4.f32 	{%f1023, %f1024, %f1025, %f1026}, [%r55];
	neg.s32 	%r102, %r4;
	add.s32 	%r101, %r4, -1;
	shl.b32 	%r8, %r99, 3;
	mov.f32 	%f1158, 0f00000000;
	mov.b32 	%r103, 0;
	mov.u32 	%r104, %r103;
	mov.u32 	%r105, %r47;
	mov.u32 	%r106, %r42;
	mov.f32 	%f1157, %f1158;
	mov.f32 	%f1156, %f1158;
	mov.f32 	%f1155, %f1158;
	mov.f32 	%f1154, %f1158;
	mov.f32 	%f1153, %f1158;
	mov.f32 	%f1152, %f1158;
	mov.f32 	%f1151, %f1158;
	mov.f32 	%f1150, %f1158;
	mov.f32 	%f1149, %f1158;
	mov.f32 	%f1148, %f1158;
	mov.f32 	%f1147, %f1158;
	mov.f32 	%f1146, %f1158;
	mov.f32 	%f1145, %f1158;
	mov.f32 	%f1144, %f1158;
	mov.f32 	%f1143, %f1158;
	mov.f32 	%f1142, %f1158;
	mov.f32 	%f1141, %f1158;
	mov.f32 	%f1140, %f1158;
	mov.f32 	%f1139, %f1158;
	mov.f32 	%f1138, %f1158;
	mov.f32 	%f1137, %f1158;
	mov.f32 	%f1136, %f1158;
	mov.f32 	%f1135, %f1158;
	mov.f32 	%f1134, %f1158;
	mov.f32 	%f1133, %f1158;
	mov.f32 	%f1132, %f1158;
	mov.f32 	%f1131, %f1158;
	mov.f32 	%f1130, %f1158;
	mov.f32 	%f1129, %f1158;
	mov.f32 	%f1128, %f1158;
	mov.f32 	%f1127, %f1158;
	mov.f32 	%f1126, %f1158;
	mov.f32 	%f1125, %f1158;
	mov.f32 	%f1124, %f1158;
	mov.f32 	%f1123, %f1158;
	mov.f32 	%f1122, %f1158;
	mov.f32 	%f1121, %f1158;
	mov.f32 	%f1120, %f1158;
	mov.f32 	%f1119, %f1158;
	mov.f32 	%f1118, %f1158;
	mov.f32 	%f1117, %f1158;
	mov.f32 	%f1116, %f1158;
	mov.f32 	%f1115, %f1158;
	mov.f32 	%f1114, %f1158;
	mov.f32 	%f1113, %f1158;
	mov.f32 	%f1112, %f1158;
	mov.f32 	%f1111, %f1158;
	mov.f32 	%f1110, %f1158;
	mov.f32 	%f1109, %f1158;
	mov.f32 	%f1108, %f1158;
	mov.f32 	%f1107, %f1158;
	mov.f32 	%f1106, %f1158;
	mov.f32 	%f1105, %f1158;
	mov.f32 	%f1104, %f1158;
	mov.f32 	%f1103, %f1158;
	mov.f32 	%f1102, %f1158;
	mov.f32 	%f1101, %f1158;
	mov.f32 	%f1100, %f1158;
	mov.f32 	%f1099, %f1158;
	mov.f32 	%f1098, %f1158;
	mov.f32 	%f1097, %f1158;
	mov.f32 	%f1096, %f1158;
	mov.f32 	%f1095, %f1158;
$L__BB0_2:
	add.s32 	%r104, %r104, 1;
	add.s32 	%r102, %r102, 1;
	setp.eq.s32 	%p2, %r102, 0;
	selp.b32 	%r56, 0, %r104, %p2;
	mul.lo.s32 	%r57, %r8, %r56;
	shl.b32 	%r58, %r56, 3;
	mul.wide.s32 	%rd16, %r57, 4;
	add.s64 	%rd17, %rd1, %rd16;
	mul.wide.u32 	%rd18, %r58, 4;
	add.s64 	%rd19, %rd2, %rd18;
	ld.global.v4.f32 	{%f253, %f254, %f255, %f256}, [%rd19];
	ld.global.v4.f32 	{%f257, %f258, %f259, %f260}, [%rd17];
	and.b32  	%r60, %r26, 384;
	shl.b32 	%r61, %r1, 5;
	and.b32  	%r62, %r61, 96;
	or.b32  	%r63, %r62, %r60;
	add.s32 	%r64, %r106, %r63;
	ld.shared.v4.f32 	{%f261, %f262, %f263, %f264}, [%r64+512];
	ld.shared.v4.f32 	{%f265, %f266, %f267, %f268}, [%r64+528];
	and.b32  	%r66, %r32, 256;
	and.b32  	%r68, %r29, 224;
	or.b32  	%r69, %r68, %r66;
	add.s32 	%r70, %r105, %r69;
	ld.shared.v4.f32 	{%f269, %f270, %f271, %f272}, [%r70+512];
	ld.shared.v4.f32 	{%f273, %f274, %f275, %f276}, [%r70+528];
	fma.rn.f32 	%f277, %f1023, %f1022, %f1095;
	fma.rn.f32 	%f278, %f1022, %f1024, %f1096;
	fma.rn.f32 	%f279, %f1025, %f1022, %f1097;
	fma.rn.f32 	%f280, %f1022, %f1026, %f1098;
	fma.rn.f32 	%f281, %f1015, %f1022, %f1099;
	fma.rn.f32 	%f282, %f1022, %f1016, %f1100;
	fma.rn.f32 	%f283, %f1017, %f1022, %f1101;
	fma.rn.f32 	%f284, %f1022, %f1018, %f1102;
	fma.rn.f32 	%f285, %f1023, %f1021, %f1103;
	fma.rn.f32 	%f286, %f1021, %f1024, %f1104;
	fma.rn.f32 	%f287, %f1025, %f1021, %f1105;
	fma.rn.f32 	%f288, %f1021, %f1026, %f1106;
	fma.rn.f32 	%f289, %f1015, %f1021, %f1107;
	fma.rn.f32 	%f290, %f1021, %f1016, %f1108;
	fma.rn.f32 	%f291, %f1017, %f1021, %f1109;
	fma.rn.f32 	%f292, %f1021, %f1018, %f1110;
	fma.rn.f32 	%f293, %f1023, %f1020, %f1111;
	fma.rn.f32 	%f294, %f1020, %f1024, %f1112;
	fma.rn.f32 	%f295, %f1025, %f1020, %f1113;
	fma.rn.f32 	%f296, %f1020, %f1026, %f1114;
	fma.rn.f32 	%f297, %f1015, %f1020, %f1115;
	fma.rn.f32 	%f298, %f1020, %f1016, %f1116;
	fma.rn.f32 	%f299, %f1017, %f1020, %f1117;
	fma.rn.f32 	%f300, %f1020, %f1018, %f1118;
	fma.rn.f32 	%f301, %f1023, %f1019, %f1119;
	fma.rn.f32 	%f302, %f1019, %f1024, %f1120;
	fma.rn.f32 	%f303, %f1025, %f1019, %f1121;
	fma.rn.f32 	%f304, %f1019, %f1026, %f1122;
	fma.rn.f32 	%f305, %f1015, %f1019, %f1123;
	fma.rn.f32 	%f306, %f1019, %f1016, %f1124;
	fma.rn.f32 	%f307, %f1017, %f1019, %f1125;
	fma.rn.f32 	%f308, %f1019, %f1018, %f1126;
	fma.rn.f32 	%f309, %f1023, %f1030, %f1127;
	fma.rn.f32 	%f310, %f1030, %f1024, %f1128;
	fma.rn.f32 	%f311, %f1025, %f1030, %f1129;
	fma.rn.f32 	%f312, %f1030, %f1026, %f1130;
	fma.rn.f32 	%f313, %f1015, %f1030, %f1131;
	fma.rn.f32 	%f314, %f1030, %f1016, %f1132;
	fma.rn.f32 	%f315, %f1017, %f1030, %f1133;
	fma.rn.f32 	%f316, %f1030, %f1018, %f1134;
	fma.rn.f32 	%f317, %f1023, %f1029, %f1135;
	fma.rn.f32 	%f318, %f1029, %f1024, %f1136;
	fma.rn.f32 	%f319, %f1025, %f1029, %f1137;
	fma.rn.f32 	%f320, %f1029, %f1026, %f1138;
	fma.rn.f32 	%f321, %f1015, %f1029, %f1139;
	fma.rn.f32 	%f322, %f1029, %f1016, %f1140;
	fma.rn.f32 	%f323, %f1017, %f1029, %f1141;
	fma.rn.f32 	%f324, %f1029, %f1018, %f1142;
	fma.rn.f32 	%f325, %f1023, %f1028, %f1143;
	fma.rn.f32 	%f326, %f1028, %f1024, %f1144;
	fma.rn.f32 	%f327, %f1025, %f1028, %f1145;
	fma.rn.f32 	%f328, %f1028, %f1026, %f1146;
	fma.rn.f32 	%f329, %f1015, %f1028, %f1147;
	fma.rn.f32 	%f330, %f1028, %f1016, %f1148;
	fma.rn.f32 	%f331, %f1017, %f1028, %f1149;
	fma.rn.f32 	%f332, %f1028, %f1018, %f1150;
	fma.rn.f32 	%f333, %f1023, %f1027, %f1151;
	fma.rn.f32 	%f334, %f1027, %f1024, %f1152;
	fma.rn.f32 	%f335, %f1025, %f1027, %f1153;
	fma.rn.f32 	%f336, %f1027, %f1026, %f1154;
	fma.rn.f32 	%f337, %f1015, %f1027, %f1155;
	fma.rn.f32 	%f338, %f1027, %f1016, %f1156;
	fma.rn.f32 	%f339, %f1017, %f1027, %f1157;
	fma.rn.f32 	%f340, %f1027, %f1018, %f1158;
	ld.shared.v4.f32 	{%f341, %f342, %f343, %f344}, [%r64+1024];
	ld.shared.v4.f32 	{%f345, %f346, %f347, %f348}, [%r64+1040];
	ld.shared.v4.f32 	{%f349, %f350, %f351, %f352}, [%r70+1024];
	ld.shared.v4.f32 	{%f353, %f354, %f355, %f356}, [%r70+1040];
	fma.rn.f32 	%f357, %f261, %f269, %f277;
	fma.rn.f32 	%f358, %f269, %f262, %f278;
	fma.rn.f32 	%f359, %f263, %f269, %f279;
	fma.rn.f32 	%f360, %f269, %f264, %f280;
	fma.rn.f32 	%f361, %f265, %f269, %f281;
	fma.rn.f32 	%f362, %f269, %f266, %f282;
	fma.rn.f32 	%f363, %f267, %f269, %f283;
	fma.rn.f32 	%f364, %f269, %f268, %f284;
	fma.rn.f32 	%f365, %f261, %f270, %f285;
	fma.rn.f32 	%f366, %f270, %f262, %f286;
	fma.rn.f32 	%f367, %f263, %f270, %f287;
	fma.rn.f32 	%f368, %f270, %f264, %f288;
	fma.rn.f32 	%f369, %f265, %f270, %f289;
	fma.rn.f32 	%f370, %f270, %f266, %f290;
	fma.rn.f32 	%f371, %f267, %f270, %f291;
	fma.rn.f32 	%f372, %f270, %f268, %f292;
	fma.rn.f32 	%f373, %f261, %f271, %f293;
	fma.rn.f32 	%f374, %f271, %f262, %f294;
	fma.rn.f32 	%f375, %f263, %f271, %f295;
	fma.rn.f32 	%f376, %f271, %f264, %f296;
	fma.rn.f32 	%f377, %f265, %f271, %f297;
	fma.rn.f32 	%f378, %f271, %f266, %f298;
	fma.rn.f32 	%f379, %f267, %f271, %f299;
	fma.rn.f32 	%f380, %f271, %f268, %f300;
	fma.rn.f32 	%f381, %f261, %f272, %f301;
	fma.rn.f32 	%f382, %f272, %f262, %f302;
	fma.rn.f32 	%f383, %f263, %f272, %f303;
	fma.rn.f32 	%f384, %f272, %f264, %f304;
	fma.rn.f32 	%f385, %f265, %f272, %f305;
	fma.rn.f32 	%f386, %f272, %f266, %f306;
	fma.rn.f32 	%f387, %f267, %f272, %f307;
	fma.rn.f32 	%f388, %f272, %f268, %f308;
	fma.rn.f32 	%f389, %f261, %f273, %f309;
	fma.rn.f32 	%f390, %f273, %f262, %f310;
	fma.rn.f32 	%f391, %f263, %f273, %f311;
	fma.rn.f32 	%f392, %f273, %f264, %f312;
	fma.rn.f32 	%f393, %f265, %f273, %f313;
	fma.rn.f32 	%f394, %f273, %f266, %f314;
	fma.rn.f32 	%f395, %f267, %f273, %f315;
	fma.rn.f32 	%f396, %f273, %f268, %f316;
	fma.rn.f32 	%f397, %f261, %f274, %f317;
	fma.rn.f32 	%f398, %f274, %f262, %f318;
	fma.rn.f32 	%f399, %f263, %f274, %f319;
	fma.rn.f32 	%f400, %f274, %f264, %f320;
	fma.rn.f32 	%f401, %f265, %f274, %f321;
	fma.rn.f32 	%f402, %f274, %f266, %f322;
	fma.rn.f32 	%f403, %f267, %f274, %f323;
	fma.rn.f32 	%f404, %f274, %f268, %f324;
	fma.rn.f32 	%f405, %f261, %f275, %f325;
	fma.rn.f32 	%f406, %f275, %f262, %f326;
	fma.rn.f32 	%f407, %f263, %f275, %f327;
	fma.rn.f32 	%f408, %f275, %f264, %f328;
	fma.rn.f32 	%f409, %f265, %f275, %f329;
	fma.rn.f32 	%f410, %f275, %f266, %f330;
	fma.rn.f32 	%f411, %f267, %f275, %f331;
	fma.rn.f32 	%f412, %f275, %f268, %f332;
	fma.rn.f32 	%f413, %f261, %f276, %f333;
	fma.rn.f32 	%f414, %f276, %f262, %f334;
	fma.rn.f32 	%f415, %f263, %f276, %f335;
	fma.rn.f32 	%f416, %f276, %f264, %f336;
	fma.rn.f32 	%f417, %f265, %f276, %f337;
	fma.rn.f32 	%f418, %f276, %f266, %f338;
	fma.rn.f32 	%f419, %f267, %f276, %f339;
	fma.rn.f32 	%f420, %f276, %f268, %f340;
	ld.shared.v4.f32 	{%f421, %f422, %f423, %f424}, [%r64+1536];
	ld.shared.v4.f32 	{%f425, %f426, %f427, %f428}, [%r64+1552];
	ld.shared.v4.f32 	{%f429, %f430, %f431, %f432}, [%r70+1536];
	ld.shared.v4.f32 	{%f433, %f434, %f435, %f436}, [%r70+1552];
	fma.rn.f32 	%f437, %f341, %f349, %f357;
	fma.rn.f32 	%f438, %f349, %f342, %f358;
	fma.rn.f32 	%f439, %f343, %f349, %f359;
	fma.rn.f32 	%f440, %f349, %f344, %f360;
	fma.rn.f32 	%f441, %f345, %f349, %f361;
	fma.rn.f32 	%f442, %f349, %f346, %f362;
	fma.rn.f32 	%f443, %f347, %f349, %f363;
	fma.rn.f32 	%f444, %f349, %f348, %f364;
	fma.rn.f32 	%f445, %f341, %f350, %f365;
	fma.rn.f32 	%f446, %f350, %f342, %f366;
	fma.rn.f32 	%f447, %f343, %f350, %f367;
	fma.rn.f32 	%f448, %f350, %f344, %f368;
	fma.rn.f32 	%f449, %f345, %f350, %f369;
	fma.rn.f32 	%f450, %f350, %f346, %f370;
	fma.rn.f32 	%f451, %f347, %f350, %f371;
	fma.rn.f32 	%f452, %f350, %f348, %f372;
	fma.rn.f32 	%f453, %f341, %f351, %f373;
	fma.rn.f32 	%f454, %f351, %f342, %f374;
	fma.rn.f32 	%f455, %f343, %f351, %f375;
	fma.rn.f32 	%f456, %f351, %f344, %f376;
	fma.rn.f32 	%f457, %f345, %f351, %f377;
	fma.rn.f32 	%f458, %f351, %f346, %f378;
	fma.rn.f32 	%f459, %f347, %f351, %f379;
	fma.rn.f32 	%f460, %f351, %f348, %f380;
	fma.rn.f32 	%f461, %f341, %f352, %f381;
	fma.rn.f32 	%f462, %f352, %f342, %f382;
	fma.rn.f32 	%f463, %f343, %f352, %f383;
	fma.rn.f32 	%f464, %f352, %f344, %f384;
	fma.rn.f32 	%f465, %f345, %f352, %f385;
	fma.rn.f32 	%f466, %f352, %f346, %f386;
	fma.rn.f32 	%f467, %f347, %f352, %f387;
	fma.rn.f32 	%f468, %f352, %f348, %f388;
	fma.rn.f32 	%f469, %f341, %f353, %f389;
	fma.rn.f32 	%f470, %f353, %f342, %f390;
	fma.rn.f32 	%f471, %f343, %f353, %f391;
	fma.rn.f32 	%f472, %f353, %f344, %f392;
	fma.rn.f32 	%f473, %f345, %f353, %f393;
	fma.rn.f32 	%f474, %f353, %f346, %f394;
	fma.rn.f32 	%f475, %f347, %f353, %f395;
	fma.rn.f32 	%f476, %f353, %f348, %f396;
	fma.rn.f32 	%f477, %f341, %f354, %f397;
	fma.rn.f32 	%f478, %f354, %f342, %f398;
	fma.rn.f32 	%f479, %f343, %f354, %f399;
	fma.rn.f32 	%f480, %f354, %f344, %f400;
	fma.rn.f32 	%f481, %f345, %f354, %f401;
	fma.rn.f32 	%f482, %f354, %f346, %f402;
	fma.rn.f32 	%f483, %f347, %f354, %f403;
	fma.rn.f32 	%f484, %f354, %f348, %f404;
	fma.rn.f32 	%f485, %f341, %f355, %f405;
	fma.rn.f32 	%f486, %f355, %f342, %f406;
	fma.rn.f32 	%f487, %f343, %f355, %f407;
	fma.rn.f32 	%f488, %f355, %f344, %f408;
	fma.rn.f32 	%f489, %f345, %f355, %f409;
	fma.rn.f32 	%f490, %f355, %f346, %f410;
	fma.rn.f32 	%f491, %f347, %f355, %f411;
	fma.rn.f32 	%f492, %f355, %f348, %f412;
	fma.rn.f32 	%f493, %f341, %f356, %f413;
	fma.rn.f32 	%f494, %f356, %f342, %f414;
	fma.rn.f32 	%f495, %f343, %f356, %f415;
	fma.rn.f32 	%f496, %f356, %f344, %f416;
	fma.rn.f32 	%f497, %f345, %f356, %f417;
	fma.rn.f32 	%f498, %f356, %f346, %f418;
	fma.rn.f32 	%f499, %f347, %f356, %f419;
	fma.rn.f32 	%f500, %f356, %f348, %f420;
	ld.shared.v4.f32 	{%f501, %f502, %f503, %f504}, [%r64+2048];
	ld.shared.v4.f32 	{%f505, %f506, %f507, %f508}, [%r64+2064];
	ld.shared.v4.f32 	{%f509, %f510, %f511, %f512}, [%r70+2048];
	ld.shared.v4.f32 	{%f513, %f514, %f515, %f516}, [%r70+2064];
	fma.rn.f32 	%f517, %f421, %f429, %f437;
	fma.rn.f32 	%f518, %f429, %f422, %f438;
	fma.rn.f32 	%f519, %f423, %f429, %f439;
	fma.rn.f32 	%f520, %f429, %f424, %f440;
	fma.rn.f32 	%f521, %f425, %f429, %f441;
	fma.rn.f32 	%f522, %f429, %f426, %f442;
	fma.rn.f32 	%f523, %f427, %f429, %f443;
	fma.rn.f32 	%f524, %f429, %f428, %f444;
	fma.rn.f32 	%f525, %f421, %f430, %f445;
	fma.rn.f32 	%f526, %f430, %f422, %f446;
	fma.rn.f32 	%f527, %f423, %f430, %f447;
	fma.rn.f32 	%f528, %f430, %f424, %f448;
	fma.rn.f32 	%f529, %f425, %f430, %f449;
	fma.rn.f32 	%f530, %f430, %f426, %f450;
	fma.rn.f32 	%f531, %f427, %f430, %f451;
	fma.rn.f32 	%f532, %f430, %f428, %f452;
	fma.rn.f32 	%f533, %f421, %f431, %f453;
	fma.rn.f32 	%f534, %f431, %f422, %f454;
	fma.rn.f32 	%f535, %f423, %f431, %f455;
	fma.rn.f32 	%f536, %f431, %f424, %f456;
	fma.rn.f32 	%f537, %f425, %f431, %f457;
	fma.rn.f32 	%f538, %f431, %f426, %f458;
	fma.rn.f32 	%f539, %f427, %f431, %f459;
	fma.rn.f32 	%f540, %f431, %f428, %f460;
	fma.rn.f32 	%f541, %f421, %f432, %f461;
	fma.rn.f32 	%f542, %f432, %f422, %f462;
	fma.rn.f32 	%f543, %f423, %f432, %f463;
	fma.rn.f32 	%f544, %f432, %f424, %f464;
	fma.rn.f32 	%f545, %f425, %f432, %f465;
	fma.rn.f32 	%f546, %f432, %f426, %f466;
	fma.rn.f32 	%f547, %f427, %f432, %f467;
	fma.rn.f32 	%f548, %f432, %f428, %f468;
	fma.rn.f32 	%f549, %f421, %f433, %f469;
	fma.rn.f32 	%f550, %f433, %f422, %f470;
	fma.rn.f32 	%f551, %f423, %f433, %f471;
	fma.rn.f32 	%f552, %f433, %f424, %f472;
	fma.rn.f32 	%f553, %f425, %f433, %f473;
	fma.rn.f32 	%f554, %f433, %f426, %f474;
	fma.rn.f32 	%f555, %f427, %f433, %f475;
	fma.rn.f32 	%f556, %f433, %f428, %f476;
	fma.rn.f32 	%f557, %f421, %f434, %f477;
	fma.rn.f32 	%f558, %f434, %f422, %f478;
	fma.rn.f32 	%f559, %f423, %f434, %f479;
	fma.rn.f32 	%f560, %f434, %f424, %f480;
	fma.rn.f32 	%f561, %f425, %f434, %f481;
	fma.rn.f32 	%f562, %f434, %f426, %f482;
	fma.rn.f32 	%f563, %f427, %f434, %f483;
	fma.rn.f32 	%f564, %f434, %f428, %f484;
	fma.rn.f32 	%f565, %f421, %f435, %f485;
	fma.rn.f32 	%f566, %f435, %f422, %f486;
	fma.rn.f32 	%f567, %f423, %f435, %f487;
	fma.rn.f32 	%f568, %f435, %f424, %f488;
	fma.rn.f32 	%f569, %f425, %f435, %f489;
	fma.rn.f32 	%f570, %f435, %f426, %f490;
	fma.rn.f32 	%f571, %f427, %f435, %f491;
	fma.rn.f32 	%f572, %f435, %f428, %f492;
	fma.rn.f32 	%f573, %f421, %f436, %f493;
	fma.rn.f32 	%f574, %f436, %f422, %f494;
	fma.rn.f32 	%f575, %f423, %f436, %f495;
	fma.rn.f32 	%f576, %f436, %f424, %f496;
	fma.rn.f32 	%f577, %f425, %f436, %f497;
	fma.rn.f32 	%f578, %f436, %f426, %f498;
	fma.rn.f32 	%f579, %f427, %f436, %f499;
	fma.rn.f32 	%f580, %f436, %f428, %f500;
	ld.shared.v4.f32 	{%f581, %f582, %f583, %f584}, [%r64+2560];
	ld.shared.v4.f32 	{%f585, %f586, %f587, %f588}, [%r64+2576];
	ld.shared.v4.f32 	{%f589, %f590, %f591, %f592}, [%r70+2560];
	ld.shared.v4.f32 	{%f593, %f594, %f595, %f596}, [%r70+2576];
	fma.rn.f32 	%f597, %f501, %f509, %f517;
	fma.rn.f32 	%f598, %f509, %f502, %f518;
	fma.rn.f32 	%f599, %f503, %f509, %f519;
	fma.rn.f32 	%f600, %f509, %f504, %f520;
	fma.rn.f32 	%f601, %f505, %f509, %f521;
	fma.rn.f32 	%f602, %f509, %f506, %f522;
	fma.rn.f32 	%f603, %f507, %f509, %f523;
	fma.rn.f32 	%f604, %f509, %f508, %f524;
	fma.rn.f32 	%f605, %f501, %f510, %f525;
	fma.rn.f32 	%f606, %f510, %f502, %f526;
	fma.rn.f32 	%f607, %f503, %f510, %f527;
	fma.rn.f32 	%f608, %f510, %f504, %f528;
	fma.rn.f32 	%f609, %f505, %f510, %f529;
	fma.rn.f32 	%f610, %f510, %f506, %f530;
	fma.rn.f32 	%f611, %f507, %f510, %f531;
	fma.rn.f32 	%f612, %f510, %f508, %f532;
	fma.rn.f32 	%f613, %f501, %f511, %f533;
	fma.rn.f32 	%f614, %f511, %f502, %f534;
	fma.rn.f32 	%f615, %f503, %f511, %f535;
	fma.rn.f32 	%f616, %f511, %f504, %f536;
	fma.rn.f32 	%f617, %f505, %f511, %f537;
	fma.rn.f32 	%f618, %f511, %f506, %f538;
	fma.rn.f32 	%f619, %f507, %f511, %f539;
	fma.rn.f32 	%f620, %f511, %f508, %f540;
	fma.rn.f32 	%f621, %f501, %f512, %f541;
	fma.rn.f32 	%f622, %f512, %f502, %f542;
	fma.rn.f32 	%f623, %f503, %f512, %f543;
	fma.rn.f32 	%f624, %f512, %f504, %f544;
	fma.rn.f32 	%f625, %f505, %f512, %f545;
	fma.rn.f32 	%f626, %f512, %f506, %f546;
	fma.rn.f32 	%f627, %f507, %f512, %f547;
	fma.rn.f32 	%f628, %f512, %f508, %f548;
	fma.rn.f32 	%f629, %f501, %f513, %f549;
	fma.rn.f32 	%f630, %f513, %f502, %f550;
	fma.rn.f32 	%f631, %f503, %f513, %f551;
	fma.rn.f32 	%f632, %f513, %f504, %f552;
	fma.rn.f32 	%f633, %f505, %f513, %f553;
	fma.rn.f32 	%f634, %f513, %f506, %f554;
	fma.rn.f32 	%f635, %f507, %f513, %f555;
	fma.rn.f32 	%f636, %f513, %f508, %f556;
	fma.rn.f32 	%f637, %f501, %f514, %f557;
	fma.rn.f32 	%f638, %f514, %f502, %f558;
	fma.rn.f32 	%f639, %f503, %f514, %f559;
	fma.rn.f32 	%f640, %f514, %f504, %f560;
	fma.rn.f32 	%f641, %f505, %f514, %f561;
	fma.rn.f32 	%f642, %f514, %f506, %f562;
	fma.rn.f32 	%f643, %f507, %f514, %f563;
	fma.rn.f32 	%f644, %f514, %f508, %f564;
	fma.rn.f32 	%f645, %f501, %f515, %f565;
	fma.rn.f32 	%f646, %f515, %f502, %f566;
	fma.rn.f32 	%f647, %f503, %f515, %f567;
	fma.rn.f32 	%f648, %f515, %f504, %f568;
	fma.rn.f32 	%f649, %f505, %f515, %f569;
	fma.rn.f32 	%f650, %f515, %f506, %f570;
	fma.rn.f32 	%f651, %f507, %f515, %f571;
	fma.rn.f32 	%f652, %f515, %f508, %f572;
	fma.rn.f32 	%f653, %f501, %f516, %f573;
	fma.rn.f32 	%f654, %f516, %f502, %f574;
	fma.rn.f32 	%f655, %f503, %f516, %f575;
	fma.rn.f32 	%f656, %f516, %f504, %f576;
	fma.rn.f32 	%f657, %f505, %f516, %f577;
	fma.rn.f32 	%f658, %f516, %f506, %f578;
	fma.rn.f32 	%f659, %f507, %f516, %f579;
	fma.rn.f32 	%f660, %f516, %f508, %f580;
	ld.shared.v4.f32 	{%f661, %f662, %f663, %f664}, [%r64+3072];
	ld.shared.v4.f32 	{%f665, %f666, %f667, %f668}, [%r64+3088];
	ld.shared.v4.f32 	{%f669, %f670, %f671, %f672}, [%r70+3072];
	ld.shared.v4.f32 	{%f673, %f674, %f675, %f676}, [%r70+3088];
	fma.rn.f32 	%f677, %f581, %f589, %f597;
	fma.rn.f32 	%f678, %f589, %f582, %f598;
	fma.rn.f32 	%f679, %f583, %f589, %f599;
	fma.rn.f32 	%f680, %f589, %f584, %f600;
	fma.rn.f32 	%f681, %f585, %f589, %f601;
	fma.rn.f32 	%f682, %f589, %f586, %f602;
	fma.rn.f32 	%f683, %f587, %f589, %f603;
	fma.rn.f32 	%f684, %f589, %f588, %f604;
	fma.rn.f32 	%f685, %f581, %f590, %f605;
	fma.rn.f32 	%f686, %f590, %f582, %f606;
	fma.rn.f32 	%f687, %f583, %f590, %f607;
	fma.rn.f32 	%f688, %f590, %f584, %f608;
	fma.rn.f32 	%f689, %f585, %f590, %f609;
	fma.rn.f32 	%f690, %f590, %f586, %f610;
	fma.rn.f32 	%f691, %f587, %f590, %f611;
	fma.rn.f32 	%f692, %f590, %f588, %f612;
	fma.rn.f32 	%f693, %f581, %f591, %f613;
	fma.rn.f32 	%f694, %f591, %f582, %f614;
	fma.rn.f32 	%f695, %f583, %f591, %f615;
	fma.rn.f32 	%f696, %f591, %f584, %f616;
	fma.rn.f32 	%f697, %f585, %f591, %f617;
	fma.rn.f32 	%f698, %f591, %f586, %f618;
	fma.rn.f32 	%f699, %f587, %f591, %f619;
	fma.rn.f32 	%f700, %f591, %f588, %f620;
	fma.rn.f32 	%f701, %f581, %f592, %f621;
	fma.rn.f32 	%f702, %f592, %f582, %f622;
	fma.rn.f32 	%f703, %f583, %f592, %f623;
	fma.rn.f32 	%f704, %f592, %f584, %f624;
	fma.rn.f32 	%f705, %f585, %f592, %f625;
	fma.rn.f32 	%f706, %f592, %f586, %f626;
	fma.rn.f32 	%f707, %f587, %f592, %f627;
	fma.rn.f32 	%f708, %f592, %f588, %f628;
	fma.rn.f32 	%f709, %f581, %f593, %f629;
	fma.rn.f32 	%f710, %f593, %f582, %f630;
	fma.rn.f32 	%f711, %f583, %f593, %f631;
	fma.rn.f32 	%f712, %f593, %f584, %f632;
	fma.rn.f32 	%f713, %f585, %f593, %f633;
	fma.rn.f32 	%f714, %f593, %f586, %f634;
	fma.rn.f32 	%f715, %f587, %f593, %f635;
	fma.rn.f32 	%f716, %f593, %f588, %f636;
	fma.rn.f32 	%f717, %f581, %f594, %f637;
	fma.rn.f32 	%f718, %f594, %f582, %f638;
	fma.rn.f32 	%f719, %f583, %f594, %f639;
	fma.rn.f32 	%f720, %f594, %f584, %f640;
	fma.rn.f32 	%f721, %f585, %f594, %f641;
	fma.rn.f32 	%f722, %f594, %f586, %f642;
	fma.rn.f32 	%f723, %f587, %f594, %f643;
	fma.rn.f32 	%f724, %f594, %f588, %f644;
	fma.rn.f32 	%f725, %f581, %f595, %f645;
	fma.rn.f32 	%f726, %f595, %f582, %f646;
	fma.rn.f32 	%f727, %f583, %f595, %f647;
	fma.rn.f32 	%f728, %f595, %f584, %f648;
	fma.rn.f32 	%f729, %f585, %f595, %f649;
	fma.rn.f32 	%f730, %f595, %f586, %f650;
	fma.rn.f32 	%f731, %f587, %f595, %f651;
	fma.rn.f32 	%f732, %f595, %f588, %f652;
	fma.rn.f32 	%f733, %f581, %f596, %f653;
	fma.rn.f32 	%f734, %f596, %f582, %f654;
	fma.rn.f32 	%f735, %f583, %f596, %f655;
	fma.rn.f32 	%f736, %f596, %f584, %f656;
	fma.rn.f32 	%f737, %f585, %f596, %f657;
	fma.rn.f32 	%f738, %f596, %f586, %f658;
	fma.rn.f32 	%f739, %f587, %f596, %f659;
	fma.rn.f32 	%f740, %f596, %f588, %f660;
	ld.shared.v4.f32 	{%f741, %f742, %f743, %f744}, [%r64+3584];
	ld.shared.v4.f32 	{%f745, %f746, %f747, %f748}, [%r64+3600];
	ld.shared.v4.f32 	{%f749, %f750, %f751, %f752}, [%r70+3584];
	ld.shared.v4.f32 	{%f753, %f754, %f755, %f756}, [%r70+3600];
	fma.rn.f32 	%f757, %f661, %f669, %f677;
	fma.rn.f32 	%f758, %f669, %f662, %f678;
	fma.rn.f32 	%f759, %f663, %f669, %f679;
	fma.rn.f32 	%f760, %f669, %f664, %f680;
	fma.rn.f32 	%f761, %f665, %f669, %f681;
	fma.rn.f32 	%f762, %f669, %f666, %f682;
	fma.rn.f32 	%f763, %f667, %f669, %f683;
	fma.rn.f32 	%f764, %f669, %f668, %f684;
	fma.rn.f32 	%f765, %f661, %f670, %f685;
	fma.rn.f32 	%f766, %f670, %f662, %f686;
	fma.rn.f32 	%f767, %f663, %f670, %f687;
	fma.rn.f32 	%f768, %f670, %f664, %f688;
	fma.rn.f32 	%f769, %f665, %f670, %f689;
	fma.rn.f32 	%f770, %f670, %f666, %f690;
	fma.rn.f32 	%f771, %f667, %f670, %f691;
	fma.rn.f32 	%f772, %f670, %f668, %f692;
	fma.rn.f32 	%f773, %f661, %f671, %f693;
	fma.rn.f32 	%f774, %f671, %f662, %f694;
	fma.rn.f32 	%f775, %f663, %f671, %f695;
	fma.rn.f32 	%f776, %f671, %f664, %f696;
	fma.rn.f32 	%f777, %f665, %f671, %f697;
	fma.rn.f32 	%f778, %f671, %f666, %f698;
	fma.rn.f32 	%f779, %f667, %f671, %f699;
	fma.rn.f32 	%f780, %f671, %f668, %f700;
	fma.rn.f32 	%f781, %f661, %f672, %f701;
	fma.rn.f32 	%f782, %f672, %f662, %f702;
	fma.rn.f32 	%f783, %f663, %f672, %f703;
	fma.rn.f32 	%f784, %f672, %f664, %f704;
	fma.rn.f32 	%f785, %f665, %f672, %f705;
	fma.rn.f32 	%f786, %f672, %f666, %f706;
	fma.rn.f32 	%f787, %f667, %f672, %f707;
	fma.rn.f32 	%f788, %f672, %f668, %f708;
	fma.rn.f32 	%f789, %f661, %f673, %f709;
	fma.rn.f32 	%f790, %f673, %f662, %f710;
	fma.rn.f32 	%f791, %f663, %f673, %f711;
	fma.rn.f32 	%f792, %f673, %f664, %f712;
	fma.rn.f32 	%f793, %f665, %f673, %f713;
	fma.rn.f32 	%f794, %f673, %f666, %f714;
	fma.rn.f32 	%f795, %f667, %f673, %f715;
	fma.rn.f32 	%f796, %f673, %f668, %f716;
	fma.rn.f32 	%f797, %f661, %f674, %f717;
	fma.rn.f32 	%f798, %f674, %f662, %f718;
	fma.rn.f32 	%f799, %f663, %f674, %f719;
	fma.rn.f32 	%f800, %f674, %f664, %f720;
	fma.rn.f32 	%f801, %f665, %f674, %f721;
	fma.rn.f32 	%f802, %f674, %f666, %f722;
	fma.rn.f32 	%f803, %f667, %f674, %f723;
	fma.rn.f32 	%f804, %f674, %f668, %f724;
	fma.rn.f32 	%f805, %f661, %f675, %f725;
	fma.rn.f32 	%f806, %f675, %f662, %f726;
	fma.rn.f32 	%f807, %f663, %f675, %f727;
	fma.rn.f32 	%f808, %f675, %f664, %f728;
	fma.rn.f32 	%f809, %f665, %f675, %f729;
	fma.rn.f32 	%f810, %f675, %f666, %f730;
	fma.rn.f32 	%f811, %f667, %f675, %f731;
	fma.rn.f32 	%f812, %f675, %f668, %f732;
	fma.rn.f32 	%f813, %f661, %f676, %f733;
	fma.rn.f32 	%f814, %f676, %f662, %f734;
	fma.rn.f32 	%f815, %f663, %f676, %f735;
	fma.rn.f32 	%f816, %f676, %f664, %f736;
	fma.rn.f32 	%f817, %f665, %f676, %f737;
	fma.rn.f32 	%f818, %f676, %f666, %f738;
	fma.rn.f32 	%f819, %f667, %f676, %f739;
	fma.rn.f32 	%f820, %f676, %f668, %f740;
	fma.rn.f32 	%f1095, %f741, %f749, %f757;
	fma.rn.f32 	%f1096, %f749, %f742, %f758;
	fma.rn.f32 	%f1097, %f743, %f749, %f759;
	fma.rn.f32 	%f1098, %f749, %f744, %f760;
	fma.rn.f32 	%f1099, %f745, %f749, %f761;
	fma.rn.f32 	%f1100, %f749, %f746, %f762;
	fma.rn.f32 	%f1101, %f747, %f749, %f763;
	fma.rn.f32 	%f1102, %f749, %f748, %f764;
	fma.rn.f32 	%f1103, %f741, %f750, %f765;
	fma.rn.f32 	%f1104, %f750, %f742, %f766;
	fma.rn.f32 	%f1105, %f743, %f750, %f767;
	fma.rn.f32 	%f1106, %f750, %f744, %f768;
	fma.rn.f32 	%f1107, %f745, %f750, %f769;
	fma.rn.f32 	%f1108, %f750, %f746, %f770;
	fma.rn.f32 	%f1109, %f747, %f750, %f771;
	fma.rn.f32 	%f1110, %f750, %f748, %f772;
	fma.rn.f32 	%f1111, %f741, %f751, %f773;
	fma.rn.f32 	%f1112, %f751, %f742, %f774;
	fma.rn.f32 	%f1113, %f743, %f751, %f775;
	fma.rn.f32 	%f1114, %f751, %f744, %f776;
	fma.rn.f32 	%f1115, %f745, %f751, %f777;
	fma.rn.f32 	%f1116, %f751, %f746, %f778;
	fma.rn.f32 	%f1117, %f747, %f751, %f779;
	fma.rn.f32 	%f1118, %f751, %f748, %f780;
	fma.rn.f32 	%f1119, %f741, %f752, %f781;
	fma.rn.f32 	%f1120, %f752, %f742, %f782;
	fma.rn.f32 	%f1121, %f743, %f752, %f783;
	fma.rn.f32 	%f1122, %f752, %f744, %f784;
	fma.rn.f32 	%f1123, %f745, %f752, %f785;
	fma.rn.f32 	%f1124, %f752, %f746, %f786;
	fma.rn.f32 	%f1125, %f747, %f752, %f787;
	fma.rn.f32 	%f1126, %f752, %f748, %f788;
	fma.rn.f32 	%f1127, %f741, %f753, %f789;
	fma.rn.f32 	%f1128, %f753, %f742, %f790;
	fma.rn.f32 	%f1129, %f743, %f753, %f791;
	fma.rn.f32 	%f1130, %f753, %f744, %f792;
	fma.rn.f32 	%f1131, %f745, %f753, %f793;
	fma.rn.f32 	%f1132, %f753, %f746, %f794;
	fma.rn.f32 	%f1133, %f747, %f753, %f795;
	fma.rn.f32 	%f1134, %f753, %f748, %f796;
	fma.rn.f32 	%f1135, %f741, %f754, %f797;
	fma.rn.f32 	%f1136, %f754, %f742, %f798;
	fma.rn.f32 	%f1137, %f743, %f754, %f799;
	fma.rn.f32 	%f1138, %f754, %f744, %f800;
	fma.rn.f32 	%f1139, %f745, %f754, %f801;
	fma.rn.f32 	%f1140, %f754, %f746, %f802;
	fma.rn.f32 	%f1141, %f747, %f754, %f803;
	fma.rn.f32 	%f1142, %f754, %f748, %f804;
	fma.rn.f32 	%f1143, %f741, %f755, %f805;
	fma.rn.f32 	%f1144, %f755, %f742, %f806;
	fma.rn.f32 	%f1145, %f743, %f755, %f807;
	fma.rn.f32 	%f1146, %f755, %f744, %f808;
	fma.rn.f32 	%f1147, %f745, %f755, %f809;
	fma.rn.f32 	%f1148, %f755, %f746, %f810;
	fma.rn.f32 	%f1149, %f747, %f755, %f811;
	fma.rn.f32 	%f1150, %f755, %f748, %f812;
	fma.rn.f32 	%f1151, %f741, %f756, %f813;
	fma.rn.f32 	%f1152, %f756, %f742, %f814;
	fma.rn.f32 	%f1153, %f743, %f756, %f815;
	fma.rn.f32 	%f1154, %f756, %f744, %f816;
	fma.rn.f32 	%f1155, %f745, %f756, %f817;
	fma.rn.f32 	%f1156, %f756, %f746, %f818;
	fma.rn.f32 	%f1157, %f747, %f756, %f819;
	fma.rn.f32 	%f1158, %f756, %f748, %f820;
	shl.b32 	%r71, %r103, 2;
	not.b32 	%r72, %r71;
	and.b32  	%r73, %r72, 4096;
	add.s32 	%r106, %r42, %r73;
	add.s32 	%r105, %r47, %r73;
	add.s32 	%r77, %r106, %r41;
	st.shared.v4.f32 	[%r77], {%f257, %f258, %f259, %f260};
	add.s32 	%r79, %r105, %r46;
	st.shared.f32 	[%r79], %f253;
	st.shared.f32 	[%r79+512], %f254;
	st.shared.f32 	[%r79+1024], %f255;
	st.shared.f32 	[%r79+1536], %f256;
	bar.sync 	0;
	add.s32 	%r80, %r106, %r63;
	ld.shared.v4.f32 	{%f1023, %f1024, %f1025, %f1026}, [%r80];
	ld.shared.v4.f32 	{%f1015, %f1016, %f1017, %f1018}, [%r80+16];
	add.s32 	%r81, %r105, %r69;
	ld.shared.v4.f32 	{%f1022, %f1021, %f1020, %f1019}, [%r81];
	ld.shared.v4.f32 	{%f1030, %f1029, %f1028, %f1027}, [%r81+16];
	add.s32 	%r103, %r103, 1024;
	add.s32 	%r101, %r101, -1;
	setp.ne.s32 	%p3, %r101, -1;
	@%p3 bra 	$L__BB0_2;
$L__BB0_3:
	ld.param.u64 	%rd34, [_Z11mysgemm_v11iiifPfS_fS__param_7];
	ld.param.f32 	%f1014, [_Z11mysgemm_v11iiifPfS_fS__param_6];
	ld.param.f32 	%f1013, [_Z11mysgemm_v11iiifPfS_fS__param_3];
	ld.param.u32 	%r100, [_Z11mysgemm_v11iiifPfS_fS__param_0];
	mov.u32 	%r82, %ctaid.x;
	shl.b32 	%r83, %r82, 7;
	mov.u32 	%r84, %ctaid.y;
	mul.lo.s32 	%r85, %r84, %r100;
	shl.b32 	%r86, %r85, 7;
	add.s32 	%r87, %r83, %r86;
	cvt.s64.s32 	%rd20, %r87;
	cvta.to.global.u64 	%rd21, %rd34;
	mov.u32 	%r88, %tid.x;
	shl.b32 	%r89, %r88, 1;
	and.b32  	%r90, %r89, 56;
	shr.u32 	%r91, %r88, 1;
	and.b32  	%r92, %r91, 64;
	or.b32  	%r93, %r90, %r92;
	shl.b32 	%r94, %r88, 3;
	and.b32  	%r95, %r94, 24;
	and.b32  	%r96, %r88, 96;
	or.b32  	%r97, %r95, %r96;
	mad.lo.s32 	%r98, %r93, %r100, %r97;
	cvt.s64.s32 	%rd22, %r98;
	add.s64 	%rd23, %rd20, %rd22;
	shl.b64 	%rd24, %rd23, 2;
	add.s64 	%rd25, %rd21, %rd24;
	ld.global.v4.f32 	{%f821, %f822, %f823, %f824}, [%rd25];
	ld.global.v4.f32 	{%f825, %f826, %f827, %f828}, [%rd25+16];
	mul.wide.s32 	%rd26, %r100, 4;
	add.s64 	%rd27, %rd25, %rd26;
	ld.global.v4.f32 	{%f829, %f830, %f831, %f832}, [%rd27];
	ld.global.v4.f32 	{%f833, %f834, %f835, %f836}, [%rd27+16];
	add.s64 	%rd28, %rd27, %rd26;
	ld.global.v4.f32 	{%f837, %f838, %f839, %f840}, [%rd28];
	ld.global.v4.f32 	{%f841, %f842, %f843, %f844}, [%rd28+16];
	add.s64 	%rd29, %rd28, %rd26;
	ld.global.v4.f32 	{%f845, %f846, %f847, %f848}, [%rd29];
	ld.global.v4.f32 	{%f849, %f850, %f851, %f852}, [%rd29+16];
	add.s64 	%rd30, %rd29, %rd26;
	ld.global.v4.f32 	{%f853, %f854, %f855, %f856}, [%rd30];
	ld.global.v4.f32 	{%f857, %f858, %f859, %f860}, [%rd30+16];
	add.s64 	%rd31, %rd30, %rd26;
	ld.global.v4.f32 	{%f861, %f862, %f863, %f864}, [%rd31];
	ld.global.v4.f32 	{%f865, %f866, %f867, %f868}, [%rd31+16];
	add.s64 	%rd32, %rd31, %rd26;
	ld.global.v4.f32 	{%f869, %f870, %f871, %f872}, [%rd32];
	ld.global.v4.f32 	{%f873, %f874, %f875, %f876}, [%rd32+16];
	add.s64 	%rd33, %rd32, %rd26;
	ld.global.v4.f32 	{%f877, %f878, %f879, %f880}, [%rd33];
	ld.global.v4.f32 	{%f881, %f882, %f883, %f884}, [%rd33+16];
	mul.f32 	%f885, %f1014, %f821;
	fma.rn.f32 	%f886, %f1013, %f1095, %f885;
	mul.f32 	%f887, %f1014, %f822;
	fma.rn.f32 	%f888, %f1013, %f1096, %f887;
	mul.f32 	%f889, %f1014, %f823;
	fma.rn.f32 	%f890, %f1013, %f1097, %f889;
	mul.f32 	%f891, %f1014, %f824;
	fma.rn.f32 	%f892, %f1013, %f1098, %f891;
	mul.f32 	%f893, %f1014, %f825;
	fma.rn.f32 	%f894, %f1013, %f1099, %f893;
	mul.f32 	%f895, %f1014, %f826;
	fma.rn.f32 	%f896, %f1013, %f1100, %f895;
	mul.f32 	%f897, %f1014, %f827;
	fma.rn.f32 	%f898, %f1013, %f1101, %f897;
	mul.f32 	%f899, %f1014, %f828;
	fma.rn.f32 	%f900, %f1013, %f1102, %f899;
	mul.f32 	%f901, %f1014, %f829;
	fma.rn.f32 	%f902, %f1013, %f1103, %f901;
	mul.f32 	%f903, %f1014, %f830;
	fma.rn.f32 	%f904, %f1013, %f1104, %f903;
	mul.f32 	%f905, %f1014, %f831;
	fma.rn.f32 	%f906, %f1013, %f1105, %f905;
	mul.f32 	%f907, %f1014, %f832;
	fma.rn.f32 	%f908, %f1013, %f1106, %f907;
	mul.f32 	%f909, %f1014, %f833;
	fma.rn.f32 	%f910, %f1013, %f1107, %f909;
	mul.f32 	%f911, %f1014, %f834;
	fma.rn.f32 	%f912, %f1013, %f1108, %f911;
	mul.f32 	%f913, %f1014, %f835;
	fma.rn.f32 	%f914, %f1013, %f1109, %f913;
	mul.f32 	%f915, %f1014, %f836;
	fma.rn.f32 	%f916, %f1013, %f1110, %f915;
	mul.f32 	%f917, %f1014, %f837;
	fma.rn.f32 	%f918, %f1013, %f1111, %f917;
	mul.f32 	%f919, %f1014, %f838;
	fma.rn.f32 	%f920, %f1013, %f1112, %f919;
	mul.f32 	%f921, %f1014, %f839;
	fma.rn.f32 	%f922, %f1013, %f1113, %f921;
	mul.f32 	%f923, %f1014, %f840;
	fma.rn.f32 	%f924, %f1013, %f1114, %f923;
	mul.f32 	%f925, %f1014, %f841;
	fma.rn.f32 	%f926, %f1013, %f1115, %f925;
	mul.f32 	%f927, %f1014, %f842;
	fma.rn.f32 	%f928, %f1013, %f1116, %f927;
	mul.f32 	%f929, %f1014, %f843;
	fma.rn.f32 	%f930, %f1013, %f1117, %f929;
	mul.f32 	%f931, %f1014, %f844;
	fma.rn.f32 	%f932, %f1013, %f1118, %f931;
	mul.f32 	%f933, %f1014, %f845;
	fma.rn.f32 	%f934, %f1013, %f1119, %f933;
	mul.f32 	%f935, %f1014, %f846;
	fma.rn.f32 	%f936, %f1013, %f1120, %f935;
	mul.f32 	%f937, %f1014, %f847;
	fma.rn.f32 	%f938, %f1013, %f1121, %f937;
	mul.f32 	%f939, %f1014, %f848;
	fma.rn.f32 	%f940, %f1013, %f1122, %f939;
	mul.f32 	%f941, %f1014, %f849;
	fma.rn.f32 	%f942, %f1013, %f1123, %f941;
	mul.f32 	%f943, %f1014, %f850;
	fma.rn.f32 	%f944, %f1013, %f1124, %f943;
	mul.f32 	%f945, %f1014, %f851;
	fma.rn.f32 	%f946, %f1013, %f1125, %f945;
	mul.f32 	%f947, %f1014, %f852;
	fma.rn.f32 	%f948, %f1013, %f1126, %f947;
	mul.f32 	%f949, %f1014, %f853;
	fma.rn.f32 	%f950, %f1013, %f1127, %f949;
	mul.f32 	%f951, %f1014, %f854;
	fma.rn.f32 	%f952, %f1013, %f1128, %f951;
	mul.f32 	%f953, %f1014, %f855;
	fma.rn.f32 	%f954, %f1013, %f1129, %f953;
	mul.f32 	%f955, %f1014, %f856;
	fma.rn.f32 	%f956, %f1013, %f1130, %f955;
	mul.f32 	%f957, %f1014, %f857;
	fma.rn.f32 	%f958, %f1013, %f1131, %f957;
	mul.f32 	%f959, %f1014, %f858;
	fma.rn.f32 	%f960, %f1013, %f1132, %f959;
	mul.f32 	%f961, %f1014, %f859;
	fma.rn.f32 	%f962, %f1013, %f1133, %f961;
	mul.f32 	%f963, %f1014, %f860;
	fma.rn.f32 	%f964, %f1013, %f1134, %f963;
	mul.f32 	%f965, %f1014, %f861;
	fma.rn.f32 	%f966, %f1013, %f1135, %f965;
	mul.f32 	%f967, %f1014, %f862;
	fma.rn.f32 	%f968, %f1013, %f1136, %f967;
	mul.f32 	%f969, %f1014, %f863;
	fma.rn.f32 	%f970, %f1013, %f1137, %f969;
	mul.f32 	%f971, %f1014, %f864;
	fma.rn.f32 	%f972, %f1013, %f1138, %f971;
	mul.f32 	%f973, %f1014, %f865;
	fma.rn.f32 	%f974, %f1013, %f1139, %f973;
	mul.f32 	%f975, %f1014, %f866;
	fma.rn.f32 	%f976, %f1013, %f1140, %f975;
	mul.f32 	%f977, %f1014, %f867;
	fma.rn.f32 	%f978, %f1013, %f1141, %f977;
	mul.f32 	%f979, %f1014, %f868;
	fma.rn.f32 	%f980, %f1013, %f1142, %f979;
	mul.f32 	%f981, %f1014, %f869;
	fma.rn.f32 	%f982, %f1013, %f1143, %f981;
	mul.f32 	%f983, %f1014, %f870;
	fma.rn.f32 	%f984, %f1013, %f1144, %f983;
	mul.f32 	%f985, %f1014, %f871;
	fma.rn.f32 	%f986, %f1013, %f1145, %f985;
	mul.f32 	%f987, %f1014, %f872;
	fma.rn.f32 	%f988, %f1013, %f1146, %f987;
	mul.f32 	%f989, %f1014, %f873;
	fma.rn.f32 	%f990, %f1013, %f1147, %f989;
	mul.f32 	%f991, %f1014, %f874;
	fma.rn.f32 	%f992, %f1013, %f1148, %f991;
	mul.f32 	%f993, %f1014, %f875;
	fma.rn.f32 	%f994, %f1013, %f1149, %f993;
	mul.f32 	%f995, %f1014, %f876;
	fma.rn.f32 	%f996, %f1013, %f1150, %f995;
	mul.f32 	%f997, %f1014, %f877;
	fma.rn.f32 	%f998, %f1013, %f1151, %f997;
	mul.f32 	%f999, %f1014, %f878;
	fma.rn.f32 	%f1000, %f1013, %f1152, %f999;
	mul.f32 	%f1001, %f1014, %f879;
	fma.rn.f32 	%f1002, %f1013, %f1153, %f1001;
	mul.f32 	%f1003, %f1014, %f880;
	fma.rn.f32 	%f1004, %f1013, %f1154, %f1003;
	mul.f32 	%f1005, %f1014, %f881;
	fma.rn.f32 	%f1006, %f1013, %f1155, %f1005;
	mul.f32 	%f1007, %f1014, %f882;
	fma.rn.f32 	%f1008, %f1013, %f1156, %f1007;
	mul.f32 	%f1009, %f1014, %f883;
	fma.rn.f32 	%f1010, %f1013, %f1157, %f1009;
	mul.f32 	%f1011, %f1014, %f884;
	fma.rn.f32 	%f1012, %f1013, %f1158, %f1011;
	st.global.v4.f32 	[%rd25], {%f886, %f888, %f890, %f892};
	st.global.v4.f32 	[%rd25+16], {%f894, %f896, %f898, %f900};
	st.global.v4.f32 	[%rd27], {%f902, %f904, %f906, %f908};
	st.global.v4.f32 	[%rd27+16], {%f910, %f912, %f914, %f916};
	st.global.v4.f32 	[%rd28], {%f918, %f920, %f922, %f924};
	st.global.v4.f32 	[%rd28+16], {%f926, %f928, %f930, %f932};
	st.global.v4.f32 	[%rd29], {%f934, %f936, %f938, %f940};
	st.global.v4.f32 	[%rd29+16], {%f942, %f944, %f946, %f948};
	st.global.v4.f32 	[%rd30], {%f950, %f952, %f954, %f956};
	st.global.v4.f32 	[%rd30+16], {%f958, %f960, %f962, %f964};
	st.global.v4.f32 	[%rd31], {%f966, %f968, %f970, %f972};
	st.global.v4.f32 	[%rd31+16], {%f974, %f976, %f978, %f980};
	st.global.v4.f32 	[%rd32], {%f982, %f984, %f986, %f988};
	st.global.v4.f32 	[%rd32+16], {%f990, %f992, %f994, %f996};
	st.global.v4.f32 	[%rd33], {%f998, %f1000, %f1002, %f1004};
	st.global.v4.f32 	[%rd33+16], {%f1006, %f1008, %f1010, %f1012};
	ret;

}


// ===== COMPILED SASS (sm_100) =====

	.target	sm_100

	.elftype	@"ET_EXEC"


//--------------------- .note.nv.tkinfo           --------------------------
	.section	.note.nv.tkinfo,"",@"SHT_NOTE"
	.sectionflags	@"SHF_NOTE_NV_TKINFO"
	.tkinfo
        /*0018*/ 	.word	0x00000002
        /*0030*/ 	.string	""
        /*0030*/ 	.string	"ptxas"
        /*0030*/ 	.string	"Cuda compilation tools, release 13.0, V13.0.88"
        /*0030*/ 	.string	"Build cuda_13.0.r13.0/compiler.36424714_0"
        /*0030*/ 	.string	"-arch sm_100 -m 64 "



//--------------------- .note.nv.cuinfo           --------------------------
	.section	.note.nv.cuinfo,"",@"SHT_NOTE"
	.sectionflags	@"SHF_NOTE_NV_CUINFO"
        /*0018*/ 	.short	0x0002
        /*001a*/ 	.short	0x0064
        /*001c*/ 	.short	0x0082
	.zero		2


//--------------------- .nv.info                  --------------------------
	.section	.nv.info,"",@"SHT_CUDA_INFO"
	.align	4


	//----- nvinfo : EIATTR_REGCOUNT
	.align		4
        /*0000*/ 	.byte	0x04, 0x2f
        /*0002*/ 	.short	(.L_1 - .L_0)
	.align		4
.L_0:
        /*0004*/ 	.word	index@(_Z11mysgemm_v11iiifPfS_fS_)
        /*0008*/ 	.word	0x0000007e


	//----- nvinfo : EIATTR_FRAME_SIZE
	.align		4
.L_1:
        /*000c*/ 	.byte	0x04, 0x11
        /*000e*/ 	.short	(.L_3 - .L_2)
	.align		4
.L_2:
        /*0010*/ 	.word	index@(_Z11mysgemm_v11iiifPfS_fS_)
        /*0014*/ 	.word	0x00000000


	//----- nvinfo : EIATTR_MIN_STACK_SIZE
	.align		4
.L_3:
        /*0018*/ 	.byte	0x04, 0x12
        /*001a*/ 	.short	(.L_5 - .L_4)
	.align		4
.L_4:
        /*001c*/ 	.word	index@(_Z11mysgemm_v11iiifPfS_fS_)
        /*0020*/ 	.word	0x00000000
.L_5:


//--------------------- .nv.compat                --------------------------
	.section	.nv.compat,"",@"SHT_CUDA_COMPAT_INFO"
	.align	4
        /*0000*/ 	.byte	0x02, 0x09, 0x00, 0x00, 0x02, 0x02, 0x01, 0x00, 0x02, 0x05, 0x05, 0x00, 0x03, 0x07, 0x01, 0x01
        /*0010*/ 	.byte	0x02, 0x03, 0x00, 0x00, 0x02, 0x06, 0x01, 0x00, 0x04, 0x0b, 0x08, 0x00, 0x09, 0x00, 0x00, 0x00
        /*0020*/ 	.byte	0x00, 0x00, 0x00, 0x00


//--------------------- .nv.info._Z11mysgemm_v11iiifPfS_fS_ --------------------------
	.section	.nv.info._Z11mysgemm_v11iiifPfS_fS_,"",@"SHT_CUDA_INFO"
	.sectionflags	@""
	.align	4


	//----- nvinfo : EIATTR_CUDA_API_VERSION
	.align		4
        /*0000*/ 	.byte	0x04, 0x37
        /*0002*/ 	.short	(.L_7 - .L_6)
.L_6:
        /*0004*/ 	.word	0x00000082


	//----- nvinfo : EIATTR_KPARAM_INFO
	.align		4
.L_7:
        /*0008*/ 	.byte	0x04, 0x17
        /*000a*/ 	.short	(.L_9 - .L_8)
.L_8:
        /*000c*/ 	.word	0x00000000
        /*0010*/ 	.short	0x0007
        /*0012*/ 	.short	0x0028
        /*0014*/ 	.byte	0x00, 0xf5, 0x21, 0x00


	//----- nvinfo : EIATTR_KPARAM_INFO
	.align		4
.L_9:
        /*0018*/ 	.byte	0x04, 0x17
        /*001a*/ 	.short	(.L_11 - .L_10)
.L_10:
        /*001c*/ 	.word	0x00000000
        /*0020*/ 	.short	0x0006
        /*0022*/ 	.short	0x0020
        /*0024*/ 	.byte	0x00, 0xf0, 0x11, 0x00


	//----- nvinfo : EIATTR_KPARAM_INFO
	.align		4
.L_11:
        /*0028*/ 	.byte	0x04, 0x17
        /*002a*/ 	.short	(.L_13 - .L_12)
.L_12:
        /*002c*/ 	.word	0x00000000
        /*0030*/ 	.short	0x0005
        /*0032*/ 	.short	0x0018
        /*0034*/ 	.byte	0x00, 0xf5, 0x21, 0x00


	//----- nvinfo : EIATTR_KPARAM_INFO
	.align		4
.L_13:
        /*0038*/ 	.byte	0x04, 0x17
        /*003a*/ 	.short	(.L_15 - .L_14)
.L_14:
        /*003c*/ 	.word	0x00000000
        /*0040*/ 	.short	0x0004
        /*0042*/ 	.short	0x0010
        /*0044*/ 	.byte	0x00, 0xf5, 0x21, 0x00


	//----- nvinfo : EIATTR_KPARAM_INFO
	.align		4
.L_15:
        /*0048*/ 	.byte	0x04, 0x17
        /*004a*/ 	.short	(.L_17 - .L_16)
.L_16:
        /*004c*/ 	.word	0x00000000
        /*0050*/ 	.short	0x0003
        /*0052*/ 	.short	0x000c
        /*0054*/ 	.byte	0x00, 0xf0, 0x11, 0x00


	//----- nvinfo : EIATTR_KPARAM_INFO
	.align		4
.L_17:
        /*0058*/ 	.byte	0x04, 0x17
        /*005a*/ 	.short	(.L_19 - .L_18)
.L_18:
        /*005c*/ 	.word	0x00000000
        /*0060*/ 	.short	0x0002
        /*0062*/ 	.short	0x0008
        /*0064*/ 	.byte	0x00, 0xf0, 0x11, 0x00


	//----- nvinfo : EIATTR_KPARAM_INFO
	.align		4
.L_19:
        /*0068*/ 	.byte	0x04, 0x17
        /*006a*/ 	.short	(.L_21 - .L_20)
.L_20:
        /*006c*/ 	.word	0x00000000
        /*0070*/ 	.short	0x0001
        /*0072*/ 	.short	0x0004
        /*0074*/ 	.byte	0x00, 0xf0, 0x11, 0x00


	//----- nvinfo : EIATTR_KPARAM_INFO
	.align		4
.L_21:
        /*0078*/ 	.byte	0x04, 0x17
        /*007a*/ 	.short	(.L_23 - .L_22)
.L_22:
        /*007c*/ 	.word	0x00000000
        /*0080*/ 	.short	0x0000
        /*0082*/ 	.short	0x0000
        /*0084*/ 	.byte	0x00, 0xf0, 0x11, 0x00


	//----- nvinfo : EIATTR_SPARSE_MMA_MASK
	.align		4
.L_23:
        /*0088*/ 	.byte	0x03, 0x50
        /*008a*/ 	.short	0x0000


	//----- nvinfo : EIATTR_MAXREG_COUNT
	.align		4
        /*008c*/ 	.byte	0x03, 0x1b
        /*008e*/ 	.short	0x00ff


	//----- nvinfo : EIATTR_NUM_BARRIERS
	.align		4
        /*0090*/ 	.byte	0x02, 0x4c
        /*0092*/ 	.byte	0x01
	.zero		1


	//----- nvinfo : EIATTR_MERCURY_ISA_VERSION
	.align		4
        /*0094*/ 	.byte	0x03, 0x5f
        /*0096*/ 	.short	0x0101


	//----- nvinfo : EIATTR_VRC_CTA_INIT_COUNT
	.align		4
        /*0098*/ 	.byte	0x02, 0x4a
	.zero		1
	.zero		1


	//----- nvinfo : EIATTR_EXIT_INSTR_OFFSETS
	.align		4
        /*009c*/ 	.byte	0x04, 0x1c
        /*009e*/ 	.short	(.L_25 - .L_24)


	//   ....[0]....
.L_24:
        /*00a0*/ 	.word	0x00003770


	//----- nvinfo : EIATTR_MAX_THREADS
	.align		4
.L_25:
        /*00a4*/ 	.byte	0x04, 0x05
        /*00a6*/ 	.short	(.L_27 - .L_26)
.L_26:
        /*00a8*/ 	.word	0x00000100
        /*00ac*/ 	.word	0x00000001
        /*00b0*/ 	.word	0x00000001


	//----- nvinfo : EIATTR_CBANK_PARAM_SIZE
	.align		4
.L_27:
        /*00b4*/ 	.byte	0x03, 0x19
        /*00b6*/ 	.short	0x0030


	//----- nvinfo : EIATTR_PARAM_CBANK
	.align		4
        /*00b8*/ 	.byte	0x04, 0x0a
        /*00ba*/ 	.short	(.L_29 - .L_28)
	.align		4
.L_28:
        /*00bc*/ 	.word	index@(.nv.constant0._Z11mysgemm_v11iiifPfS_fS_)
        /*00c0*/ 	.short	0x0380
        /*00c2*/ 	.short	0x0030


	//----- nvinfo : EIATTR_SW_WAR
	.align		4
.L_29:
        /*00c4*/ 	.byte	0x04, 0x36
        /*00c6*/ 	.short	(.L_31 - .L_30)
.L_30:
        /*00c8*/ 	.word	0x00000008
.L_31:


//--------------------- .nv.callgraph             --------------------------
	.section	.nv.callgraph,"",@"SHT_CUDA_CALLGRAPH"
	.align	4
	.sectionentsize	8
	.align		4
        /*0000*/ 	.word	0x00000000
	.align		4
        /*0004*/ 	.word	0xffffffff
	.align		4
        /*0008*/ 	.word	0x00000000
	.align		4
        /*000c*/ 	.word	0xfffffffe
	.align		4
        /*0010*/ 	.word	0x00000000
	.align		4
        /*0014*/ 	.word	0xfffffffd
	.align		4
        /*0018*/ 	.word	0x00000000
	.align		4
        /*001c*/ 	.word	0xfffffffc


//--------------------- .text._Z11mysgemm_v11iiifPfS_fS_ --------------------------
	.section	.text._Z11mysgemm_v11iiifPfS_fS_,"ax",@progbits
	.align	128
        .global         _Z11mysgemm_v11iiifPfS_fS_
        .type           _Z11mysgemm_v11iiifPfS_fS_,@function
        .size           _Z11mysgemm_v11iiifPfS_fS_,(.L_x_3 - _Z11mysgemm_v11iiifPfS_fS_)
        .other          _Z11mysgemm_v11iiifPfS_fS_,@"STO_CUDA_ENTRY STV_DEFAULT"
_Z11mysgemm_v11iiifPfS_fS_:
.text._Z11mysgemm_v11iiifPfS_fS_:
[----:B------:R-:W-:Y:S01]  /*0000*/  LDC R1, c[0x0][0x37c] ;  /* 0x0000df00ff017b82 */ /* 0x000fe20000000800 */
[----:B------:R-:W0:Y:S07]  /*0010*/  S2R R46, SR_TID.X ;  /* 0x00000000002e7919 */ /* 0x000e2e0000002100 */
[----:B------:R-:W1:Y:S01]  /*0020*/  S2UR UR12, SR_CTAID.Y ;  /* 0x00000000000c79c3 */ /* 0x000e620000002600 */
[----:B------:R-:W2:Y:S01]  /*0030*/  LDCU.128 UR4, c[0x0][0x390] ;  /* 0x00007200ff0477ac */ /* 0x000ea20008000c00 */
[----:B------:R-:W3:Y:S01]  /*0040*/  S2R R45, SR_CTAID.X ;  /* 0x00000000002d7919 */ /* 0x000ee20000002500 */
[----:B------:R-:W4:Y:S05]  /*0050*/  LDCU.64 UR10, c[0x0][0x358] ;  /* 0x00006b00ff0a77ac */ /* 0x000f2a0008000a00 */
[----:B------:R-:W1:Y:S08]  /*0060*/  LDC R72, c[0x0][0x388] ;  /* 0x0000e200ff487b82 */ /* 0x000e700000000800 */
[----:B------:R-:W5:Y:S01]  /*0070*/  LDC R64, c[0x0][0x380] ;  /* 0x0000e000ff407b82 */ /* 0x000f620000000800 */
[----:B0-----:R-:W-:Y:S01]  /*0080*/  SHF.L.U32 R106, R46, 0x2, RZ ;  /* 0x000000022e6a7819 */ /* 0x001fe200000006ff */
[----:B-1----:R-:W-:Y:S01]  /*0090*/  IMAD R4, R72, UR12, RZ ;  /* 0x0000000c48047c24 */ /* 0x002fe2000f8e02ff */
[----:B------:R-:W-:-:S02]  /*00a0*/  SHF.R.U32.HI R2, RZ, 0x5, R46 ;  /* 0x00000005ff027819 */ /* 0x000fc4000001162e */
[C---:B------:R-:W-:Y:S02]  /*00b0*/  LOP3.LUT R3, R106.reuse, 0x7c, RZ, 0xc0, !PT ;  /* 0x0000007c6a037812 */ /* 0x040fe400078ec0ff */
[----:B------:R-:W-:Y:S02]  /*00c0*/  SHF.R.U32.HI R77, RZ, 0x1, R46 ;  /* 0x00000001ff4d7819 */ /* 0x000fe4000001162e */
[----:B------:R-:W-:Y:S01]  /*00d0*/  LOP3.LUT R0, R106, 0x4, RZ, 0xc0, !PT ;  /* 0x000000046a007812 */ /* 0x000fe200078ec0ff */
[----:B-----5:R-:W-:Y:S01]  /*00e0*/  IMAD R3, R2, R64, R3 ;  /* 0x0000004002037224 */ /* 0x020fe200078e0203 */
[----:B---3--:R-:W-:Y:S02]  /*00f0*/  SHF.L.U32 R2, R45, 0x7, RZ ;  /* 0x000000072d027819 */ /* 0x008fe400000006ff */
[----:B------:R-:W-:Y:S01]  /*0100*/  SHF.L.U32 R4, R4, 0x7, RZ ;  /* 0x0000000704047819 */ /* 0x000fe200000006ff */
[----:B------:R-:W-:Y:S01]  /*0110*/  IMAD R5, R77, R72, R0 ;  /* 0x000000484d057224 */ /* 0x000fe200078e0200 */
[----:B------:R-:W-:-:S02]  /*0120*/  SHF.R.S32.HI R7, RZ, 0x1f, R3 ;  /* 0x0000001fff077819 */ /* 0x000fc40000011403 */
[----:B------:R-:W-:Y:S02]  /*0130*/  IADD3 R0, P0, PT, R2, R3, RZ ;  /* 0x0000000302007210 */ /* 0x000fe40007f1e0ff */
[----:B------:R-:W-:Y:S02]  /*0140*/  SHF.R.S32.HI R3, RZ, 0x1f, R5 ;  /* 0x0000001fff037819 */ /* 0x000fe40000011405 */
[----:B------:R-:W-:Y:S02]  /*0150*/  IADD3 R5, P1, PT, R4, R5, RZ ;  /* 0x0000000504057210 */ /* 0x000fe40007f3e0ff */
[----:B------:R-:W-:Y:S02]  /*0160*/  LEA.HI.X.SX32 R7, R2, R7, 0x1, P0 ;  /* 0x0000000702077211 */ /* 0x000fe400000f0eff */
[----:B------:R-:W-:Y:S02]  /*0170*/  LEA.HI.X.SX32 R4, R4, R3, 0x1, P1 ;  /* 0x0000000304047211 */ /* 0x000fe400008f0eff */
[----:B--2---:R-:W-:-:S02]  /*0180*/  LEA R120, P0, R0, UR4, 0x2 ;  /* 0x0000000400787c11 */ /* 0x004fc4000f8010ff */
[C---:B------:R-:W-:Y:S02]  /*0190*/  LEA R118, P1, R5.reuse, UR6, 0x2 ;  /* 0x0000000605767c11 */ /* 0x040fe4000f8210ff */
[----:B------:R-:W-:Y:S02]  /*01a0*/  LEA.HI.X R121, R0, UR5, R7, 0x2, P0 ;  /* 0x0000000500797c11 */ /* 0x000fe400080f1407 */
[----:B------:R-:W-:-:S03]  /*01b0*/  LEA.HI.X R119, R5, UR7, R4, 0x2, P1 ;  /* 0x0000000705777c11 */ /* 0x000fc600088f1404 */
[----:B----4-:R-:W2:Y:S04]  /*01c0*/  LDG.E.128 R4, desc[UR10][R120.64] ;  /* 0x0000000a78047981 */ /* 0x010ea8000c1e1d00 */
[----:B------:R-:W3:Y:S01]  /*01d0*/  LDG.E.128 R8, desc[UR10][R118.64] ;  /* 0x0000000a76087981 */ /* 0x000ee2000c1e1d00 */
[----:B------:R-:W0:Y:S01]  /*01e0*/  S2UR UR7, SR_CgaCtaId ;  /* 0x00000000000779c3 */ /* 0x000e220000008800 */
[----:B------:R-:W-:Y:S01]  /*01f0*/  UMOV UR4, 0x400 ;  /* 0x0000040000047882 */ /* 0x000fe20000000000 */
[----:B------:R-:W-:Y:S01]  /*0200*/  SHF.R.S32.HI R72, RZ, 0x3, R72 ;  /* 0x00000003ff487819 */ /* 0x000fe20000011448 */
[----:B------:R-:W-:Y:S01]  /*0210*/  UIADD3 UR6, UPT, UPT, UR4, 0x2000, URZ ;  /* 0x0000200004067890 */ /* 0x000fe2000fffe0ff */
[----:B------:R-:W-:Y:S01]  /*0220*/  SHF.L.U32 R44, R46, 0x9, RZ ;  /* 0x000000092e2c7819 */ /* 0x000fe200000006ff */
[----:B------:R-:W-:Y:S01]  /*0230*/  HFMA2 R65, -RZ, RZ, 0, 0 ;  /* 0x00000000ff417431 */ /* 0x000fe200000001ff */
[----:B------:R-:W-:-:S02]  /*0240*/  ISETP.GE.AND P0, PT, R72, 0x1, PT ;  /* 0x000000014800780c */ /* 0x000fc40003f06270 */
[----:B------:R-:W-:Y:S02]  /*0250*/  CS2R R70, SRZ ;  /* 0x0000000000467805 */ /* 0x000fe4000001ff00 */
[----:B------:R-:W-:Y:S02]  /*0260*/  LOP3.LUT R44, R77, 0x200, R44, 0xf8, !PT ;  /* 0x000002004d2c7812 */ /* 0x000fe400078ef82c */
[----:B------:R-:W-:Y:S02]  /*0270*/  CS2R R66, SRZ ;  /* 0x0000000000427805 */ /* 0x000fe4000001ff00 */
[C---:B------:R-:W-:Y:S02]  /*0280*/  SHF.L.U32 R76, R46.reuse, 0x1, RZ ;  /* 0x000000012e4c7819 */ /* 0x040fe400000006ff */
[----:B------:R-:W-:Y:S02]  /*0290*/  CS2R R48, SRZ ;  /* 0x0000000000307805 */ /* 0x000fe4000001ff00 */
[----:B------:R-:W-:-:S02]  /*02a0*/  SHF.L.U32 R79, R46, 0x3, RZ ;  /* 0x000000032e4f7819 */ /* 0x000fc400000006ff */
[----:B------:R-:W-:Y:S02]  /*02b0*/  CS2R R50, SRZ ;  /* 0x0000000000327805 */ /* 0x000fe4000001ff00 */
[----:B------:R-:W-:Y:S02]  /*02c0*/  LOP3.LUT R0, R76, 0x38, RZ, 0xc0, !PT ;  /* 0x000000384c007812 */ /* 0x000fe400078ec0ff */
[----:B------:R-:W-:Y:S02]  /*02d0*/  CS2R R68, SRZ ;  /* 0x0000000000447805 */ /* 0x000fe4000001ff00 */
[----:B------:R-:W-:Y:S02]  /*02e0*/  LOP3.LUT R17, R79, 0x18, RZ, 0xc0, !PT ;  /* 0x000000184f117812 */ /* 0x000fe400078ec0ff */
[----:B------:R-:W-:Y:S02]  /*02f0*/  CS2R R62, SRZ ;  /* 0x00000000003e7805 */ /* 0x000fe4000001ff00 */
[----:B------:R-:W-:-:S02]  /*0300*/  LOP3.LUT R77, R0, 0x40, R77, 0xf8, !PT ;  /* 0x00000040004d7812 */ /* 0x000fc400078ef84d */
[----:B------:R-:W-:Y:S02]  /*0310*/  CS2R R56, SRZ ;  /* 0x0000000000387805 */ /* 0x000fe4000001ff00 */
[----:B------:R-:W-:Y:S02]  /*0320*/  CS2R R58, SRZ ;  /* 0x00000000003a7805 */ /* 0x000fe4000001ff00 */
[----:B------:R-:W-:Y:S02]  /*0330*/  CS2R R52, SRZ ;  /* 0x0000000000347805 */ /* 0x000fe4000001ff00 */
[----:B------:R-:W-:Y:S02]  /*0340*/  CS2R R54, SRZ ;  /* 0x0000000000367805 */ /* 0x000fe4000001ff00 */
[----:B------:R-:W-:Y:S01]  /*0350*/  CS2R R60, SRZ ;  /* 0x00000000003c7805 */ /* 0x000fe2000001ff00 */
[----:B0-----:R-:W-:Y:S01]  /*0360*/  ULEA UR5, UR7, UR4, 0x18 ;  /* 0x0000000407057291 */ /* 0x001fe2000f8ec0ff */
[----:B------:R-:W-:Y:S01]  /*0370*/  CS2R R104, SRZ ;  /* 0x0000000000687805 */ /* 0x000fe2000001ff00 */
[----:B------:R-:W-:Y:S01]  /*0380*/  ULEA UR6, UR7, UR6, 0x18 ;  /* 0x0000000607067291 */ /* 0x000fe2000f8ec0ff */
[----:B------:R-:W-:-:S02]  /*0390*/  CS2R R102, SRZ ;  /* 0x0000000000667805 */ /* 0x000fc4000001ff00 */
[----:B------:R-:W-:Y:S02]  /*03a0*/  CS2R R100, SRZ ;  /* 0x0000000000647805 */ /* 0x000fe4000001ff00 */
[----:B------:R-:W-:Y:S02]  /*03b0*/  CS2R R98, SRZ ;  /* 0x0000000000627805 */ /* 0x000fe4000001ff00 */
[----:B------:R-:W-:Y:S02]  /*03c0*/  LEA R2, R46, UR5, 0x4 ;  /* 0x000000052e027c11 */ /* 0x000fe4000f8e20ff */
[----:B------:R-:W-:Y:S02]  /*03d0*/  CS2R R96, SRZ ;  /* 0x0000000000607805 */ /* 0x000fe4000001ff00 */
[----:B------:R-:W-:Y:S02]  /*03e0*/  LEA R3, R44, UR6, 0x2 ;  /* 0x000000062c037c11 */ /* 0x000fe4000f8e10ff */
[----:B------:R-:W-:-:S02]  /*03f0*/  CS2R R86, SRZ ;  /* 0x0000000000567805 */ /* 0x000fc4000001ff00 */
[----:B------:R-:W-:Y:S02]  /*0400*/  CS2R R84, SRZ ;  /* 0x0000000000547805 */ /* 0x000fe4000001ff00 */
[----:B------:R-:W-:Y:S02]  /*0410*/  CS2R R82, SRZ ;  /* 0x0000000000527805 */ /* 0x000fe4000001ff00 */
[----:B------:R-:W-:Y:S02]  /*0420*/  CS2R R80, SRZ ;  /* 0x0000000000507805 */ /* 0x000fe4000001ff00 */
[----:B------:R-:W-:Y:S02]  /*0430*/  CS2R R14, SRZ ;  /* 0x00000000000e7805 */ /* 0x000fe4000001ff00 */
[----:B------:R-:W-:Y:S02]  /*0440*/  CS2R R12, SRZ ;  /* 0x00000000000c7805 */ /* 0x000fe4000001ff00 */
[----:B------:R-:W-:-:S02]  /*0450*/  MOV R0, RZ ;  /* 0x000000ff00007202 */ /* 0x000fc40000000f00 */
[----:B------:R-:W-:Y:S02]  /*0460*/  CS2R R88, SRZ ;  /* 0x0000000000587805 */ /* 0x000fe4000001ff00 */
[----:B------:R-:W-:Y:S02]  /*0470*/  CS2R R90, SRZ ;  /* 0x00000000005a7805 */ /* 0x000fe4000001ff00 */
[----:B------:R-:W-:Y:S02]  /*0480*/  CS2R R92, SRZ ;  /* 0x00000000005c7805 */ /* 0x000fe4000001ff00 */
[----:B------:R-:W-:Y:S02]  /*0490*/  CS2R R94, SRZ ;  /* 0x00000000005e7805 */ /* 0x000fe4000001ff00 */
[----:B------:R-:W-:Y:S01]  /*04a0*/  LOP3.LUT R78, R17, 0x60, R46, 0xf8, !PT ;  /* 0x00000060114e7812 */ /* 0x000fe200078ef82e */
[----:B--2---:R0:W-:Y:S04]  /*04b0*/  STS.128 [R2], R4 ;  /* 0x0000000402007388 */ /* 0x0041e80000000c00 */
[----:B---3--:R-:W-:Y:S04]  /*04c0*/  STS [R3], R8 ;  /* 0x0000000803007388 */ /* 0x008fe80000000800 */
[----:B------:R1:W-:Y:S04]  /*04d0*/  STS [R3+0x200], R9 ;  /* 0x0002000903007388 */ /* 0x0003e80000000800 */
[----:B------:R-:W-:Y:S04]  /*04e0*/  STS [R3+0x400], R10 ;  /* 0x0004000a03007388 */ /* 0x000fe80000000800 */
[----:B------:R2:W-:Y:S01]  /*04f0*/  STS [R3+0x600], R11 ;  /* 0x0006000b03007388 */ /* 0x0005e20000000800 */
[----:B0-----:R-:W-:-:S02]  /*0500*/  CS2R R6, SRZ ;  /* 0x0000000000067805 */ /* 0x001fc4000001ff00 */
[----:B-1----:R-:W-:Y:S02]  /*0510*/  CS2R R8, SRZ ;  /* 0x0000000000087805 */ /* 0x002fe4000001ff00 */
[----:B------:R-:W-:Y:S02]  /*0520*/  CS2R R4, SRZ ;  /* 0x0000000000047805 */ /* 0x000fe4000001ff00 */
[----:B--2---:R-:W-:Y:S02]  /*0530*/  CS2R R10, SRZ ;  /* 0x00000000000a7805 */ /* 0x004fe4000001ff00 */
[----:B------:R-:W-:Y:S01]  /*0540*/  CS2R R2, SRZ ;  /* 0x0000000000027805 */ /* 0x000fe2000001ff00 */
[----:B------:R-:W-:Y:S06]  /*0550*/  BAR.SYNC.DEFER_BLOCKING 0x0 ;  /* 0x0000000000007b1d */ /* 0x000fec0000010000 */
[----:B------:R-:W-:Y:S05]  /*0560*/  @!P0 BRA `(.L_x_0) ;  /* 0x0000002400b88947 */ /* 0x000fea0003800000 */
[----:B------:R-:W-:Y:S02]  /*0570*/  LEA R32, R77, UR6, 0x2 ;  /* 0x000000064d207c11 */ /* 0x000fe4000f8e10ff */
[----:B------:R-:W-:Y:S02]  /*0580*/  CS2R R94, SRZ ;  /* 0x00000000005e7805 */ /* 0x000fe4000001ff00 */
[----:B------:R-:W-:Y:S02]  /*0590*/  LEA R33, R78, UR5, 0x2 ;  /* 0x000000054e217c11 */ /* 0x000fe4000f8e10ff */
[----:B------:R-:W-:Y:S02]  /*05a0*/  CS2R R92, SRZ ;  /* 0x00000000005c7805 */ /* 0x000fe4000001ff00 */
[C---:B------:R-:W-:Y:S01]  /*05b0*/  IADD3 R47, PT, PT, R72.reuse, -0x1, RZ ;  /* 0xffffffff482f7810 */ /* 0x040fe20007ffe0ff */
[----:B------:R0:W1:Y:S01]  /*05c0*/  LDS.128 R16, [R32+0x10] ;  /* 0x0000100020107984 */ /* 0x0000620000000c00 */
[----:B------:R-:W-:-:S02]  /*05d0*/  IADD3 R72, PT, PT, -R72, RZ, RZ ;  /* 0x000000ff48487210 */ /* 0x000fc40007ffe1ff */
[----:B------:R-:W-:Y:S02]  /*05e0*/  CS2R R90, SRZ ;  /* 0x00000000005a7805 */ /* 0x000fe4000001ff00 */
[----:B------:R-:W-:Y:S01]  /*05f0*/  SHF.L.U32 R73, R64, 0x3, RZ ;  /* 0x0000000340497819 */ /* 0x000fe200000006ff */
[----:B------:R0:W2:Y:S01]  /*0600*/  LDS.128 R20, [R32] ;  /* 0x0000000020147984 */ /* 0x0000a20000000c00 */
[----:B------:R-:W-:Y:S02]  /*0610*/  MOV R74, RZ ;  /* 0x000000ff004a7202 */ /* 0x000fe40000000f00 */
[----:B------:R-:W-:Y:S02]  /*0620*/  CS2R R88, SRZ ;  /* 0x0000000000587805 */ /* 0x000fe4000001ff00 */
[----:B------:R-:W-:Y:S01]  /*0630*/  MOV R0, RZ ;  /* 0x000000ff00007202 */ /* 0x000fe20000000f00 */
[----:B------:R0:W3:Y:S01]  /*0640*/  LDS.128 R24, [R33+0x10] ;  /* 0x0000100021187984 */ /* 0x0000e20000000c00 */
[----:B------:R-:W-:-:S02]  /*0650*/  CS2R R2, SRZ ;  /* 0x0000000000027805 */ /* 0x000fc4000001ff00 */
[----:B------:R-:W-:Y:S02]  /*0660*/  CS2R R4, SRZ ;  /* 0x0000000000047805 */ /* 0x000fe4000001ff00 */
[----:B------:R-:W-:Y:S01]  /*0670*/  CS2R R6, SRZ ;  /* 0x0000000000067805 */ /* 0x000fe2000001ff00 */
[----:B------:R0:W4:Y:S01]  /*0680*/  LDS.128 R28, [R33] ;  /* 0x00000000211c7984 */ /* 0x0001220000000c00 */
[----:B------:R-:W-:Y:S02]  /*0690*/  CS2R R8, SRZ ;  /* 0x0000000000087805 */ /* 0x000fe4000001ff00 */
[----:B------:R-:W-:Y:S02]  /*06a0*/  CS2R R10, SRZ ;  /* 0x00000000000a7805 */ /* 0x000fe4000001ff00 */
[----:B------:R-:W-:Y:S02]  /*06b0*/  CS2R R12, SRZ ;  /* 0x00000000000c7805 */ /* 0x000fe4000001ff00 */
[----:B------:R-:W-:-:S02]  /*06c0*/  CS2R R14, SRZ ;  /* 0x00000000000e7805 */ /* 0x000fc4000001ff00 */
[----:B------:R-:W-:Y:S02]  /*06d0*/  CS2R R80, SRZ ;  /* 0x0000000000507805 */ /* 0x000fe4000001ff00 */
[----:B------:R-:W-:Y:S02]  /*06e0*/  CS2R R82, SRZ ;  /* 0x0000000000527805 */ /* 0x000fe4000001ff00 */
        /* <DEDUP_REMOVED lines=18> */
[----:B------:R-:W-:Y:S01]  /*0810*/  CS2R R70, SRZ ;  /* 0x0000000000467805 */ /* 0x000fe2000001ff00 */
[----:B------:R-:W-:Y:S01]  /*0820*/  UMOV UR4, URZ ;  /* 0x000000ff00047c82 */ /* 0x000fe20008000000 */
[----:B------:R-:W-:Y:S01]  /*0830*/  UMOV UR7, UR6 ;  /* 0x0000000600077c82 */ /* 0x000fe20008000000 */
[----:B01234-:R-:W-:-:S05]  /*0840*/  UMOV UR8, UR5 ;  /* 0x0000000500087c82 */ /* 0x01ffca0008000000 */
.L_x_1:
[-C--:B-1----:R-:W-:Y:S01]  /*0850*/  FFMA R71, R28, R20.reuse, R71 ;  /* 0x000000141c477223 */ /* 0x082fe20000000047 */
[-C--:B------:R-:W-:Y:S01]  /*0860*/  FFMA R70, R29, R20.reuse, R70 ;  /* 0x000000141d467223 */ /* 0x080fe20000000046 */
[-C--:B------:R-:W-:Y:S01]  /*0870*/  FFMA R67, R30, R20.reuse, R67 ;  /* 0x000000141e437223 */ /* 0x080fe20000000043 */
[-C--:B------:R-:W-:Y:S01]  /*0880*/  FFMA R48, R31, R20.reuse, R48 ;  /* 0x000000141f307223 */ /* 0x080fe20000000030 */
[-C--:B----4-:R-:W-:Y:S01]  /*0890*/  FFMA R49, R24, R20.reuse, R49 ;  /* 0x0000001418317223 */ /* 0x090fe20000000031 */
[-C--:B------:R-:W-:Y:S01]  /*08a0*/  FFMA R50, R25, R20.reuse, R50 ;  /* 0x0000001419327223 */ /* 0x080fe20000000032 */
[-C--:B------:R-:W-:Y:S01]  /*08b0*/  FFMA R51, R26, R20.reuse, R51 ;  /* 0x000000141a337223 */ /* 0x080fe20000000033 */
[----:B------:R-:W-:Y:S01]  /*08c0*/  FFMA R68, R27, R20, R68 ;  /* 0x000000141b447223 */ /* 0x000fe20000000044 */
[----:B------:R-:W-:Y:S01]  /*08d0*/  SHF.L.U32 R20, R46, 0x5, RZ ;  /* 0x000000052e147819 */ /* 0x000fe200000006ff */
[-C--:B------:R-:W-:Y:S01]  /*08e0*/  FFMA R65, R28, R21.reuse, R65 ;  /* 0x000000151c417223 */ /* 0x080fe20000000041 */
[----:B------:R-:W-:Y:S01]  /*08f0*/  LOP3.LUT R75, R79, 0xe0, RZ, 0xc0, !PT ;  /* 0x000000e04f4b7812 */ /* 0x000fe200078ec0ff */
[-C--:B------:R-:W-:Y:S01]  /*0900*/  FFMA R62, R29, R21.reuse, R62 ;  /* 0x000000151d3e7223 */ /* 0x080fe2000000003e */
[----:B------:R-:W-:Y:S01]  /*0910*/  LOP3.LUT R107, R20, 0x60, RZ, 0xc0, !PT ;  /* 0x00000060146b7812 */ /* 0x000fe200078ec0ff */
[-C--:B------:R-:W-:Y:S01]  /*0920*/  FFMA R63, R30, R21.reuse, R63 ;  /* 0x000000151e3f7223 */ /* 0x080fe2000000003f */
[----:B------:R-:W-:Y:S01]  /*0930*/  LOP3.LUT R75, R75, 0x100, R76, 0xf8, !PT ;  /* 0x000001004b4b7812 */ /* 0x000fe200078ef84c */
[-C--:B------:R-:W-:Y:S01]  /*0940*/  FFMA R56, R31, R21.reuse, R56 ;  /* 0x000000151f387223 */ /* 0x080fe20000000038 */
[----:B------:R-:W-:Y:S01]  /*0950*/  LOP3.LUT R107, R107, 0x180, R106, 0xf8, !PT ;  /* 0x000001806b6b7812 */ /* 0x000fe200078ef86a */
[-C--:B------:R-:W-:Y:S01]  /*0960*/  FFMA R57, R24, R21.reuse, R57 ;  /* 0x0000001518397223 */ /* 0x080fe20000000039 */
[-C--:B------:R-:W-:Y:S01]  /*0970*/  FFMA R58, R25, R21.reuse, R58 ;  /* 0x00000015193a7223 */ /* 0x080fe2000000003a */
[----:B------:R-:W-:Y:S01]  /*0980*/  LDS.128 R32, [R75+UR7+0x200] ;  /* 0x000200074b207984 */ /* 0x000fe20008000c00 */
[-C--:B------:R-:W-:Y:S01]  /*0990*/  FFMA R59, R26, R21.reuse, R59 ;  /* 0x000000151a3b7223 */ /* 0x080fe2000000003b */
[----:B------:R-:W-:Y:S01]  /*09a0*/  FFMA R52, R27, R21, R52 ;  /* 0x000000151b347223 */ /* 0x000fe20000000034 */
[-C--:B------:R-:W-:Y:S01]  /*09b0*/  FFMA R53, R28, R22.reuse, R53 ;  /* 0x000000161c357223 */ /* 0x080fe20000000035 */
[----:B------:R-:W0:Y:S01]  /*09c0*/  LDS.128 R36, [R107+UR8+0x200] ;  /* 0x000200086b247984 */ /* 0x000e220008000c00 */
[-C--:B------:R-:W-:Y:S01]  /*09d0*/  FFMA R54, R29, R22.reuse, R54 ;  /* 0x000000161d367223 */ /* 0x080fe20000000036 */
[-C--:B------:R-:W-:Y:S01]  /*09e0*/  FFMA R55, R30, R22.reuse, R55 ;  /* 0x000000161e377223 */ /* 0x080fe20000000037 */
[-C--:B------:R-:W-:Y:S01]  /*09f0*/  FFMA R60, R31, R22.reuse, R60 ;  /* 0x000000161f3c7223 */ /* 0x080fe2000000003c */
[----:B------:R-:W1:Y:S01]  /*0a00*/  LDS.128 R40, [R107+UR8+0x210] ;  /* 0x000210086b287984 */ /* 0x000e620008000c00 */
[-C--:B------:R-:W-:Y:S01]  /*0a10*/  FFMA R61, R24, R22.reuse, R61 ;  /* 0x00000016183d7223 */ /* 0x080fe2000000003d */
[-C--:B------:R-:W-:Y:S01]  /*0a20*/  FFMA R66, R25, R22.reuse, R66 ;  /* 0x0000001619427223 */ /* 0x080fe20000000042 */
[-C--:B------:R-:W-:Y:S01]  /*0a30*/  FFMA R69, R26, R22.reuse, R69 ;  /* 0x000000161a457223 */ /* 0x080fe20000000045 */
[----:B------:R-:W-:Y:S01]  /*0a40*/  FFMA R104, R27, R22, R104 ;  /* 0x000000161b687223 */ /* 0x000fe20000000068 */
[-C--:B------:R-:W-:Y:S01]  /*0a50*/  FFMA R105, R28, R23.reuse, R105 ;  /* 0x000000171c697223 */ /* 0x080fe20000000069 */
[-C--:B------:R-:W-:Y:S01]  /*0a60*/  FFMA R102, R29, R23.reuse, R102 ;  /* 0x000000171d667223 */ /* 0x080fe20000000066 */
[-C--:B------:R-:W-:Y:S01]  /*0a70*/  FFMA R103, R30, R23.reuse, R103 ;  /* 0x000000171e677223 */ /* 0x080fe20000000067 */
[-C--:B------:R-:W-:Y:S01]  /*0a80*/  FFMA R100, R31, R23.reuse, R100 ;  /* 0x000000171f647223 */ /* 0x080fe20000000064 */
[-C--:B------:R-:W-:Y:S01]  /*0a90*/  FFMA R101, R24, R23.reuse, R101 ;  /* 0x0000001718657223 */ /* 0x080fe20000000065 */
[-C--:B------:R-:W-:Y:S01]  /*0aa0*/  FFMA R98, R25, R23.reuse, R98 ;  /* 0x0000001719627223 */ /* 0x080fe20000000062 */
[CC--:B------:R-:W-:Y:S01]  /*0ab0*/  FFMA R99, R26.reuse, R23.reuse, R99 ;  /* 0x000000171a637223 */ /* 0x0c0fe20000000063 */
[----:B------:R-:W-:Y:S01]  /*0ac0*/  FFMA R96, R27, R23, R96 ;  /* 0x000000171b607223 */ /* 0x000fe20000000060 */
[-C--:B------:R-:W-:Y:S01]  /*0ad0*/  FFMA R10, R25, R17.reuse, R10 ;  /* 0x00000011190a7223 */ /* 0x080fe2000000000a */
[----:B------:R-:W2:Y:S01]  /*0ae0*/  LDS.128 R20, [R75+UR7+0x210] ;  /* 0x000210074b147984 */ /* 0x000ea20008000c00 */
[-C--:B------:R-:W-:Y:S01]  /*0af0*/  FFMA R11, R26, R17.reuse, R11 ;  /* 0x000000111a0b7223 */ /* 0x080fe2000000000b */
[-C--:B------:R-:W-:Y:S01]  /*0b00*/  FFMA R8, R27, R17.reuse, R8 ;  /* 0x000000111b087223 */ /* 0x080fe20000000008 */
[----:B------:R-:W-:Y:S01]  /*0b10*/  FFMA R9, R28, R18, R9 ;  /* 0x000000121c097223 */ /* 0x000fe20000000009 */
[CC--:B------:R-:W-:Y:S01]  /*0b20*/  FFMA R85, R24.reuse, R16.reuse, R85 ;  /* 0x0000001018557223 */ /* 0x0c0fe20000000055 */
[-C--:B------:R-:W-:Y:S01]  /*0b30*/  FFMA R82, R25, R16.reuse, R82 ;  /* 0x0000001019527223 */ /* 0x080fe20000000052 */
[----:B------:R-:W-:Y:S01]  /*0b40*/  FFMA R80, R27, R16, R80 ;  /* 0x000000101b507223 */ /* 0x000fe20000000050 */
[C---:B------:R-:W-:Y:S01]  /*0b50*/  FFMA R111, R24.reuse, R17, R13 ;  /* 0x00000011186f7223 */ /* 0x040fe2000000000d */
[CC--:B------:R-:W-:Y:S01]  /*0b60*/  FFMA R115, R24.reuse, R18.reuse, R5 ;  /* 0x0000001218737223 */ /* 0x0c0fe20000000005 */
[-C--:B------:R-:W-:Y:S01]  /*0b70*/  FFMA R2, R25, R18.reuse, R2 ;  /* 0x0000001219027223 */ /* 0x080fe20000000002 */
[----:B------:R-:W-:Y:S01]  /*0b80*/  FFMA R0, R27, R18, R0 ;  /* 0x000000121b007223 */ /* 0x000fe20000000000 */
[-C--:B------:R-:W-:Y:S01]  /*0b90*/  FFMA R93, R24, R19.reuse, R93 ;  /* 0x00000013185d7223 */ /* 0x080fe2000000005d */
[-C--:B------:R-:W-:Y:S01]  /*0ba0*/  FFMA R92, R25, R19.reuse, R92 ;  /* 0x00000013195c7223 */ /* 0x080fe2000000005c */
[----:B------:R-:W-:Y:S01]  /*0bb0*/  FFMA R94, R27, R19, R94 ;  /* 0x000000131b5e7223 */ /* 0x000fe2000000005e */
[CC--:B------:R-:W-:Y:S01]  /*0bc0*/  FFMA R97, R28.reuse, R16.reuse, R97 ;  /* 0x000000101c617223 */ /* 0x0c0fe20000000061 */
[C---:B------:R-:W-:Y:S01]  /*0bd0*/  FFMA R86, R29.reuse, R16, R86 ;  /* 0x000000101d567223 */ /* 0x040fe20000000056 */
[CC--:B------:R-:W-:Y:S01]  /*0be0*/  FFMA R81, R28.reuse, R17.reuse, R81 ;  /* 0x000000111c517223 */ /* 0x0c0fe20000000051 */
[C---:B------:R-:W-:Y:S01]  /*0bf0*/  FFMA R108, R29.reuse, R17, R14 ;  /* 0x000000111d6c7223 */ /* 0x040fe2000000000e */
[C---:B------:R-:W-:Y:S01]  /*0c00*/  FFMA R112, R29.reuse, R18, R6 ;  /* 0x000000121d707223 */ /* 0x040fe20000000006 */
[-C--:B------:R-:W-:Y:S01]  /*0c10*/  FFMA R89, R28, R19.reuse, R89 ;  /* 0x000000131c597223 */ /* 0x080fe20000000059 */
[----:B------:R-:W-:Y:S01]  /*0c20*/  FFMA R88, R29, R19, R88 ;  /* 0x000000131d587223 */ /* 0x000fe20000000058 */
[-C--:B------:R-:W-:Y:S01]  /*0c30*/  FFMA R109, R30, R17.reuse, R15 ;  /* 0x000000111e6d7223 */ /* 0x080fe2000000000f */
[-C--:B0-----:R-:W-:Y:S01]  /*0c40*/  FFMA R27, R36, R32.reuse, R71 ;  /* 0x00000020241b7223 */ /* 0x081fe20000000047 */
[-C--:B------:R-:W-:Y:S01]  /*0c50*/  FFMA R70, R37, R32.reuse, R70 ;  /* 0x0000002025467223 */ /* 0x080fe20000000046 */
[-C--:B------:R-:W-:Y:S01]  /*0c60*/  FFMA R25, R38, R32.reuse, R67 ;  /* 0x0000002026197223 */ /* 0x080fe20000000043 */
[-C--:B------:R-:W-:Y:S01]  /*0c70*/  FFMA R24, R39, R32.reuse, R48 ;  /* 0x0000002027187223 */ /* 0x080fe20000000030 */
[-C--:B-1----:R-:W-:Y:S01]  /*0c80*/  FFMA R49, R40, R32.reuse, R49 ;  /* 0x0000002028317223 */ /* 0x082fe20000000031 */
[-C--:B------:R-:W-:Y:S01]  /*0c90*/  FFMA R50, R41, R32.reuse, R50 ;  /* 0x0000002029327223 */ /* 0x080fe20000000032 */
[-C--:B------:R-:W-:Y:S01]  /*0ca0*/  FFMA R51, R42, R32.reuse, R51 ;  /* 0x000000202a337223 */ /* 0x080fe20000000033 */
[----:B------:R-:W-:Y:S01]  /*0cb0*/  FFMA R32, R43, R32, R68 ;  /* 0x000000202b207223 */ /* 0x000fe20000000044 */
[C---:B------:R-:W-:Y:S01]  /*0cc0*/  FFMA R110, R31.reuse, R17, R12 ;  /* 0x000000111f6e7223 */ /* 0x040fe2000000000c */
[-C--:B------:R-:W-:Y:S01]  /*0cd0*/  FFMA R87, R30, R16.reuse, R87 ;  /* 0x000000101e577223 */ /* 0x080fe20000000057 */
[CC--:B------:R-:W-:Y:S01]  /*0ce0*/  FFMA R84, R31.reuse, R16.reuse, R84 ;  /* 0x000000101f547223 */ /* 0x0c0fe20000000054 */
[----:B------:R-:W-:Y:S01]  /*0cf0*/  FFMA R83, R26, R16, R83 ;  /* 0x000000101a537223 */ /* 0x000fe20000000053 */
[-C--:B------:R-:W-:Y:S01]  /*0d00*/  FFMA R113, R30, R18.reuse, R7 ;  /* 0x000000121e717223 */ /* 0x080fe20000000007 */
[CC--:B------:R-:W-:Y:S01]  /*0d10*/  FFMA R114, R31.reuse, R18.reuse, R4 ;  /* 0x000000121f727223 */ /* 0x0c0fe20000000004 */
[----:B------:R-:W-:Y:S01]  /*0d20*/  FFMA R3, R26, R18, R3 ;  /* 0x000000121a037223 */ /* 0x000fe20000000003 */
[-C--:B------:R-:W-:Y:S01]  /*0d30*/  FFMA R91, R30, R19.reuse, R91 ;  /* 0x000000131e5b7223 */ /* 0x080fe2000000005b */
[-C--:B------:R-:W-:Y:S01]  /*0d40*/  FFMA R90, R31, R19.reuse, R90 ;  /* 0x000000131f5a7223 */ /* 0x080fe2000000005a */
[----:B------:R-:W-:Y:S01]  /*0d50*/  FFMA R95, R26, R19, R95 ;  /* 0x000000131a5f7223 */ /* 0x000fe2000000005f */
[-C--:B--2---:R-:W-:Y:S01]  /*0d60*/  FFMA R28, R41, R21.reuse, R10 ;  /* 0x00000015291c7223 */ /* 0x084fe2000000000a */
[-C--:B------:R-:W-:Y:S01]  /*0d70*/  FFMA R29, R42, R21.reuse, R11 ;  /* 0x000000152a1d7223 */ /* 0x080fe2000000000b */
[-C--:B------:R-:W-:Y:S01]  /*0d80*/  FFMA R68, R43, R21.reuse, R8 ;  /* 0x000000152b447223 */ /* 0x080fe20000000008 */
[----:B------:R-:W-:Y:S01]  /*0d90*/  FFMA R71, R36, R22, R9 ;  /* 0x0000001624477223 */ /* 0x000fe20000000009 */
[----:B------:R-:W-:Y:S01]  /*0da0*/  LDS.128 R12, [R107+UR8+0x400] ;  /* 0x000400086b0c7984 */ /* 0x000fe20008000c00 */
[----:B------:R-:W-:Y:S01]  /*0db0*/  IADD3 R72, PT, PT, R72, 0x1, RZ ;  /* 0x0000000148487810 */ /* 0x000fe20007ffe0ff */
[----:B------:R-:W-:Y:S01]  /*0dc0*/  FFMA R109, R38, R21, R109 ;  /* 0x00000015266d7223 */ /* 0x000fe2000000006d */
[C---:B------:R-:W-:Y:S01]  /*0dd0*/  FFMA R57, R40.reuse, R33, R57 ;  /* 0x0000002128397223 */ /* 0x040fe20000000039 */
[----:B------:R-:W0:Y:S01]  /*0de0*/  LDS.128 R8, [R75+UR7+0x410] ;  /* 0x000410074b087984 */ /* 0x000e220008000c00 */
[C---:B------:R-:W-:Y:S01]  /*0df0*/  FFMA R61, R40.reuse, R34, R61 ;  /* 0x00000022283d7223 */ /* 0x040fe2000000003d */
[C---:B------:R-:W-:Y:S01]  /*0e00*/  FFMA R101, R40.reuse, R35, R101 ;  /* 0x0000002328657223 */ /* 0x040fe20000000065 */
[C---:B------:R-:W-:Y:S01]  /*0e10*/  FFMA R85, R40.reuse, R20, R85 ;  /* 0x0000001428557223 */ /* 0x040fe20000000055 */
[----:B------:R-:W-:Y:S01]  /*0e20*/  LDS.128 R16, [R75+UR7+0x400] ;  /* 0x000400074b107984 */ /* 0x000fe20008000c00 */
[C---:B------:R-:W-:Y:S01]  /*0e30*/  FFMA R111, R40.reuse, R21, R111 ;  /* 0x00000015286f7223 */ /* 0x040fe2000000006f */
[C---:B------:R-:W-:Y:S01]  /*0e40*/  FFMA R31, R40.reuse, R22, R115 ;  /* 0x00000016281f7223 */ /* 0x040fe20000000073 */
[----:B------:R-:W-:Y:S01]  /*0e50*/  FFMA R93, R40, R23, R93 ;  /* 0x00000017285d7223 */ /* 0x000fe2000000005d */
[----:B------:R-:W1:Y:S01]  /*0e60*/  LDS.128 R4, [R107+UR8+0x410] ;  /* 0x000410086b047984 */ /* 0x000e620008000c00 */
[----:B------:R-:W-:Y:S01]  /*0e70*/  IADD3 R74, PT, PT, R74, 0x1, RZ ;  /* 0x000000014a4a7810 */ /* 0x000fe20007ffe0ff */
[C---:B------:R-:W-:Y:S01]  /*0e80*/  FFMA R58, R41.reuse, R33, R58 ;  /* 0x00000021293a7223 */ /* 0x040fe2000000003a */
[----:B------:R-:W-:Y:S01]  /*0e90*/  ISETP.NE.AND P0, PT, R72, RZ, PT ;  /* 0x000000ff4800720c */ /* 0x000fe20003f05270 */
[C---:B------:R-:W-:Y:S01]  /*0ea0*/  FFMA R66, R41.reuse, R34, R66 ;  /* 0x0000002229427223 */ /* 0x040fe20000000042 */
[C---:B------:R-:W-:Y:S01]  /*0eb0*/  FFMA R98, R41.reuse, R35, R98 ;  /* 0x0000002329627223 */ /* 0x040fe20000000062 */
[----:B------:R-:W-:Y:S01]  /*0ec0*/  FFMA R82, R41, R20, R82 ;  /* 0x0000001429527223 */ /* 0x000fe20000000052 */
[CC--:B------:R-:W-:Y:S01]  /*0ed0*/  FFMA R81, R36.reuse, R21.reuse, R81 ;  /* 0x0000001524517223 */ /* 0x0c0fe20000000051 */
[-C--:B------:R-:W-:Y:S01]  /*0ee0*/  FFMA R108, R37, R21.reuse, R108 ;  /* 0x00000015256c7223 */ /* 0x080fe2000000006c */
[----:B------:R-:W-:Y:S01]  /*0ef0*/  FFMA R110, R39, R21, R110 ;  /* 0x00000015276e7223 */ /* 0x000fe2000000006e */
[CC--:B------:R-:W-:Y:S01]  /*0f00*/  FFMA R2, R41.reuse, R22.reuse, R2 ;  /* 0x0000001629027223 */ /* 0x0c0fe20000000002 */
        /* <DEDUP_REMOVED lines=8> */
[C---:B------:R-:W-:Y:S01]  /*0f90*/  FFMA R80, R43.reuse, R20, R80 ;  /* 0x000000142b507223 */ /* 0x040fe20000000050 */
[-C--:B------:R-:W-:Y:S01]  /*0fa0*/  FFMA R67, R38, R22.reuse, R113 ;  /* 0x0000001626437223 */ /* 0x080fe20000000071 */
[-C--:B------:R-:W-:Y:S01]  /*0fb0*/  FFMA R3, R42, R22.reuse, R3 ;  /* 0x000000162a037223 */ /* 0x080fe20000000003 */
[----:B------:R-:W-:Y:S01]  /*0fc0*/  FFMA R0, R43, R22, R0 ;  /* 0x000000162b007223 */ /* 0x000fe20000000000 */
[-C--:B------:R-:W-:Y:S01]  /*0fd0*/  FFMA R89, R36, R23.reuse, R89 ;  /* 0x0000001724597223 */ /* 0x080fe20000000059 */
[-C--:B------:R-:W-:Y:S01]  /*0fe0*/  FFMA R88, R37, R23.reuse, R88 ;  /* 0x0000001725587223 */ /* 0x080fe20000000058 */
[-C--:B------:R-:W-:Y:S01]  /*0ff0*/  FFMA R91, R38, R23.reuse, R91 ;  /* 0x00000017265b7223 */ /* 0x080fe2000000005b */
[-C--:B------:R-:W-:Y:S01]  /*1000*/  FFMA R90, R39, R23.reuse, R90 ;  /* 0x00000017275a7223 */ /* 0x080fe2000000005a */
[CC--:B------:R-:W-:Y:S01]  /*1010*/  FFMA R95, R42.reuse, R23.reuse, R95 ;  /* 0x000000172a5f7223 */ /* 0x0c0fe2000000005f */
[C---:B------:R-:W-:Y:S01]  /*1020*/  FFMA R94, R43.reuse, R23, R94 ;  /* 0x000000172b5e7223 */ /* 0x040fe2000000005e */
[CC--:B------:R-:W-:Y:S01]  /*1030*/  FFMA R59, R42.reuse, R33.reuse, R59 ;  /* 0x000000212a3b7223 */ /* 0x0c0fe2000000003b */
[----:B------:R-:W-:Y:S01]  /*1040*/  FFMA R52, R43, R33, R52 ;  /* 0x000000212b347223 */ /* 0x000fe20000000034 */
[----:B------:R-:W-:Y:S01]  /*1050*/  FFMA R69, R42, R34, R69 ;  /* 0x000000222a457223 */ /* 0x000fe20000000045 */
[-C--:B0-----:R-:W-:Y:S01]  /*1060*/  FFMA R123, R14, R9.reuse, R109 ;  /* 0x000000090e7b7223 */ /* 0x081fe2000000006d */
[CC--:B------:R-:W-:Y:S01]  /*1070*/  FFMA R81, R12.reuse, R9.reuse, R81 ;  /* 0x000000090c517223 */ /* 0x0c0fe20000000051 */
[-C--:B------:R-:W-:Y:S01]  /*1080*/  FFMA R122, R13, R9.reuse, R108 ;  /* 0x000000090d7a7223 */ /* 0x080fe2000000006c */
[----:B------:R-:W-:Y:S01]  /*1090*/  FFMA R116, R15, R9, R110 ;  /* 0x000000090f747223 */ /* 0x000fe2000000006e */
[-C--:B------:R-:W-:Y:S01]  /*10a0*/  FFMA R97, R12, R8.reuse, R97 ;  /* 0x000000080c617223 */ /* 0x080fe20000000061 */
[-C--:B------:R-:W-:Y:S01]  /*10b0*/  FFMA R86, R13, R8.reuse, R86 ;  /* 0x000000080d567223 */ /* 0x080fe20000000056 */
[-C--:B------:R-:W-:Y:S01]  /*10c0*/  FFMA R87, R14, R8.reuse, R87 ;  /* 0x000000080e577223 */ /* 0x080fe20000000057 */
[----:B------:R-:W-:Y:S01]  /*10d0*/  FFMA R84, R15, R8, R84 ;  /* 0x000000080f547223 */ /* 0x000fe20000000054 */
[C---:B-1----:R-:W-:Y:S01]  /*10e0*/  FFMA R49, R4.reuse, R16, R49 ;  /* 0x0000001004317223 */ /* 0x042fe20000000031 */
[C---:B------:R-:W-:Y:S01]  /*10f0*/  FFMA R57, R4.reuse, R17, R57 ;  /* 0x0000001104397223 */ /* 0x040fe20000000039 */
[C---:B------:R-:W-:Y:S01]  /*1100*/  FFMA R61, R4.reuse, R18, R61 ;  /* 0x00000012043d7223 */ /* 0x040fe2000000003d */
[C---:B------:R-:W-:Y:S01]  /*1110*/  FFMA R101, R4.reuse, R19, R101 ;  /* 0x0000001304657223 */ /* 0x040fe20000000065 */
[C---:B------:R-:W-:Y:S01]  /*1120*/  FFMA R85, R4.reuse, R8, R85 ;  /* 0x0000000804557223 */ /* 0x040fe20000000055 */
[C---:B------:R-:W-:Y:S01]  /*1130*/  FFMA R117, R4.reuse, R9, R111 ;  /* 0x0000000904757223 */ /* 0x040fe2000000006f */
[C---:B------:R-:W-:Y:S01]  /*1140*/  FFMA R109, R4.reuse, R10, R31 ;  /* 0x0000000a046d7223 */ /* 0x040fe2000000001f */
[----:B------:R-:W-:Y:S01]  /*1150*/  FFMA R93, R4, R11, R93 ;  /* 0x0000000b045d7223 */ /* 0x000fe2000000005d */
[----:B------:R-:W-:Y:S01]  /*1160*/  SEL R4, R74, RZ, P0 ;  /* 0x000000ff4a047207 */ /* 0x000fe20000000000 */
[C---:B------:R-:W-:Y:S01]  /*1170*/  FFMA R50, R5.reuse, R16, R50 ;  /* 0x0000001005327223 */ /* 0x040fe20000000032 */
[C---:B------:R-:W-:Y:S01]  /*1180*/  FFMA R58, R5.reuse, R17, R58 ;  /* 0x00000011053a7223 */ /* 0x040fe2000000003a */
[C---:B------:R-:W-:Y:S01]  /*1190*/  FFMA R66, R5.reuse, R18, R66 ;  /* 0x0000001205427223 */ /* 0x040fe20000000042 */
[C---:B------:R-:W-:Y:S01]  /*11a0*/  FFMA R98, R5.reuse, R19, R98 ;  /* 0x0000001305627223 */ /* 0x040fe20000000062 */
[C---:B------:R-:W-:Y:S01]  /*11b0*/  FFMA R82, R5.reuse, R8, R82 ;  /* 0x0000000805527223 */ /* 0x040fe20000000052 */
[-C--:B------:R-:W-:Y:S01]  /*11c0*/  FFMA R114, R5, R9.reuse, R28 ;  /* 0x0000000905727223 */ /* 0x080fe2000000001c */
[-C--:B------:R-:W-:Y:S01]  /*11d0*/  FFMA R115, R6, R9.reuse, R29 ;  /* 0x0000000906737223 */ /* 0x080fe2000000001d */
[----:B------:R-:W-:Y:S01]  /*11e0*/  FFMA R112, R7, R9, R68 ;  /* 0x0000000907707223 */ /* 0x000fe20000000044 */
[C---:B------:R-:W-:Y:S01]  /*11f0*/  FFMA R2, R5.reuse, R10, R2 ;  /* 0x0000000a05027223 */ /* 0x040fe20000000002 */
[----:B------:R-:W-:Y:S01]  /*1200*/  FFMA R92, R5, R11, R92 ;  /* 0x0000000b055c7223 */ /* 0x000fe2000000005c */
[----:B------:R-:W-:Y:S01]  /*1210*/  IMAD R9, R73, R4, RZ ;  /* 0x0000000449097224 */ /* 0x000fe200078e02ff */
[----:B------:R-:W-:Y:S01]  /*1220*/  SHF.L.U32 R5, R4, 0x3, RZ ;  /* 0x0000000304057819 */ /* 0x000fe200000006ff */
[-C--:B------:R-:W-:Y:S01]  /*1230*/  FFMA R83, R6, R8.reuse, R83 ;  /* 0x0000000806537223 */ /* 0x080fe20000000053 */
[----:B------:R-:W-:Y:S01]  /*1240*/  FFMA R80, R7, R8, R80 ;  /* 0x0000000807507223 */ /* 0x000fe20000000050 */
[----:B------:R-:W-:-:S04]  /*1250*/  IMAD.WIDE R8, R9, 0x4, R120 ;  /* 0x0000000409087825 */ /* 0x000fc800078e0278 */
[C---:B------:R-:W-:Y:S01]  /*1260*/  FFMA R104, R43.reuse, R34, R104 ;  /* 0x000000222b687223 */ /* 0x040fe20000000068 */
[-C--:B------:R-:W-:Y:S01]  /*1270*/  FFMA R99, R42, R35.reuse, R99 ;  /* 0x000000232a637223 */ /* 0x080fe20000000063 */
[----:B------:R-:W-:Y:S01]  /*1280*/  FFMA R96, R43, R35, R96 ;  /* 0x000000232b607223 */ /* 0x000fe20000000060 */
[----:B------:R-:W-:-:S04]  /*1290*/  IMAD.WIDE.U32 R4, R5, 0x4, R118 ;  /* 0x0000000405047825 */ /* 0x000fc800078e0076 */
[-C--:B------:R-:W-:Y:S01]  /*12a0*/  FFMA R113, R12, R10.reuse, R71 ;  /* 0x0000000a0c717223 */ /* 0x080fe20000000047 */
[-C--:B------:R-:W-:Y:S01]  /*12b0*/  FFMA R110, R13, R10.reuse, R48 ;  /* 0x0000000a0d6e7223 */ /* 0x080fe20000000030 */
        /* <DEDUP_REMOVED lines=11> */
[C---:B------:R-:W-:Y:S01]  /*1370*/  FFMA R42, R7.reuse, R16, R32 ;  /* 0x00000010072a7223 */ /* 0x040fe20000000020 */
[CC--:B------:R-:W-:Y:S01]  /*1380*/  FFMA R59, R6.reuse, R17.reuse, R59 ;  /* 0x00000011063b7223 */ /* 0x0c0fe2000000003b */
[C---:B------:R-:W-:Y:S01]  /*1390*/  FFMA R52, R7.reuse, R17, R52 ;  /* 0x0000001107347223 */ /* 0x040fe20000000034 */
[CC--:B------:R-:W-:Y:S01]  /*13a0*/  FFMA R69, R6.reuse, R18.reuse, R69 ;  /* 0x0000001206457223 */ /* 0x0c0fe20000000045 */
[C---:B------:R-:W-:Y:S01]  /*13b0*/  FFMA R40, R7.reuse, R18, R104 ;  /* 0x0000001207287223 */ /* 0x040fe20000000068 */
[-C--:B------:R-:W-:Y:S01]  /*13c0*/  FFMA R99, R6, R19.reuse, R99 ;  /* 0x0000001306637223 */ /* 0x080fe20000000063 */
[----:B------:R-:W-:Y:S01]  /*13d0*/  FFMA R96, R7, R19, R96 ;  /* 0x0000001307607223 */ /* 0x000fe20000000060 */
[----:B------:R-:W2:Y:S01]  /*13e0*/  LDG.E.128 R8, desc[UR10][R8.64] ;  /* 0x0000000a08087981 */ /* 0x000ea2000c1e1d00 */
[CC--:B------:R-:W-:Y:S01]  /*13f0*/  FFMA R65, R36.reuse, R33.reuse, R65 ;  /* 0x0000002124417223 */ /* 0x0c0fe20000000041 */
[-C--:B------:R-:W-:Y:S01]  /*1400*/  FFMA R62, R37, R33.reuse, R62 ;  /* 0x00000021253e7223 */ /* 0x080fe2000000003e */
[----:B------:R-:W-:Y:S01]  /*1410*/  FFMA R56, R39, R33, R56 ;  /* 0x0000002127387223 */ /* 0x000fe20000000038 */
[----:B------:R-:W3:Y:S01]  /*1420*/  LDG.E.128 R4, desc[UR10][R4.64] ;  /* 0x0000000a04047981 */ /* 0x000ee2000c1e1d00 */
[CC--:B------:R-:W-:Y:S01]  /*1430*/  FFMA R53, R36.reuse, R34.reuse, R53 ;  /* 0x0000002224357223 */ /* 0x0c0fe20000000035 */
[-C--:B------:R-:W-:Y:S01]  /*1440*/  FFMA R54, R37, R34.reuse, R54 ;  /* 0x0000002225367223 */ /* 0x080fe20000000036 */
[-C--:B------:R-:W-:Y:S01]  /*1450*/  FFMA R60, R39, R34.reuse, R60 ;  /* 0x00000022273c7223 */ /* 0x080fe2000000003c */
[-C--:B------:R-:W-:Y:S01]  /*1460*/  FFMA R105, R36, R35.reuse, R105 ;  /* 0x0000002324697223 */ /* 0x080fe20000000069 */
[-C--:B------:R-:W-:Y:S01]  /*1470*/  FFMA R102, R37, R35.reuse, R102 ;  /* 0x0000002325667223 */ /* 0x080fe20000000066 */
[----:B------:R-:W-:Y:S01]  /*1480*/  FFMA R100, R39, R35, R100 ;  /* 0x0000002327647223 */ /* 0x000fe20000000064 */
[C---:B------:R-:W-:Y:S01]  /*1490*/  FFMA R63, R38.reuse, R33, R63 ;  /* 0x00000021263f7223 */ /* 0x040fe2000000003f */
[C---:B------:R-:W-:Y:S01]  /*14a0*/  FFMA R55, R38.reuse, R34, R55 ;  /* 0x0000002226377223 */ /* 0x040fe20000000037 */
[----:B------:R-:W-:Y:S01]  /*14b0*/  FFMA R103, R38, R35, R103 ;  /* 0x0000002326677223 */ /* 0x000fe20000000067 */
[-C--:B------:R-:W-:Y:S01]  /*14c0*/  FFMA R39, R12, R16.reuse, R27 ;  /* 0x000000100c277223 */ /* 0x080fe2000000001b */
[-C--:B------:R-:W-:Y:S01]  /*14d0*/  FFMA R37, R14, R16.reuse, R25 ;  /* 0x000000100e257223 */ /* 0x080fe20000000019 */
[-C--:B------:R-:W-:Y:S01]  /*14e0*/  FFMA R36, R15, R16.reuse, R24 ;  /* 0x000000100f247223 */ /* 0x080fe20000000018 */
[----:B------:R-:W-:Y:S01]  /*14f0*/  LDS.128 R20, [R107+UR8+0x600] ;  /* 0x000600086b147984 */ /* 0x000fe20008000c00 */
[C---:B------:R-:W-:Y:S01]  /*1500*/  FFMA R70, R13.reuse, R16, R70 ;  /* 0x000000100d467223 */ /* 0x040fe20000000046 */
[-C--:B------:R-:W-:Y:S01]  /*1510*/  FFMA R65, R12, R17.reuse, R65 ;  /* 0x000000110c417223 */ /* 0x080fe20000000041 */
[-C--:B------:R-:W-:Y:S01]  /*1520*/  FFMA R62, R13, R17.reuse, R62 ;  /* 0x000000110d3e7223 */ /* 0x080fe2000000003e */
[----:B------:R-:W0:Y:S01]  /*1530*/  LDS.128 R24, [R75+UR7+0x600] ;  /* 0x000600074b187984 */ /* 0x000e220008000c00 */
[-C--:B------:R-:W-:Y:S01]  /*1540*/  FFMA R63, R14, R17.reuse, R63 ;  /* 0x000000110e3f7223 */ /* 0x080fe2000000003f */
[----:B------:R-:W-:Y:S01]  /*1550*/  FFMA R56, R15, R17, R56 ;  /* 0x000000110f387223 */ /* 0x000fe20000000038 */
[-C--:B------:R-:W-:Y:S01]  /*1560*/  FFMA R53, R12, R18.reuse, R53 ;  /* 0x000000120c357223 */ /* 0x080fe20000000035 */
[----:B------:R-:W1:Y:S01]  /*1570*/  LDS.128 R32, [R107+UR8+0x610] ;  /* 0x000610086b207984 */ /* 0x000e620008000c00 */
[-C--:B------:R-:W-:Y:S01]  /*1580*/  FFMA R54, R13, R18.reuse, R54 ;  /* 0x000000120d367223 */ /* 0x080fe20000000036 */
[-C--:B------:R-:W-:Y:S01]  /*1590*/  FFMA R55, R14, R18.reuse, R55 ;  /* 0x000000120e377223 */ /* 0x080fe20000000037 */
[----:B------:R-:W-:Y:S01]  /*15a0*/  FFMA R60, R15, R18, R60 ;  /* 0x000000120f3c7223 */ /* 0x000fe2000000003c */
[-C--:B------:R-:W-:Y:S01]  /*15b0*/  FFMA R105, R12, R19.reuse, R105 ;  /* 0x000000130c697223 */ /* 0x080fe20000000069 */
[-C--:B------:R-:W-:Y:S01]  /*15c0*/  FFMA R102, R13, R19.reuse, R102 ;  /* 0x000000130d667223 */ /* 0x080fe20000000066 */
[-C--:B------:R-:W-:Y:S01]  /*15d0*/  FFMA R103, R14, R19.reuse, R103 ;  /* 0x000000130e677223 */ /* 0x080fe20000000067 */
[----:B------:R-:W-:Y:S01]  /*15e0*/  FFMA R100, R15, R19, R100 ;  /* 0x000000130f647223 */ /* 0x000fe20000000064 */
[----:B------:R-:W-:Y:S04]  /*15f0*/  LDS.128 R28, [R107+UR8+0x800] ;  /* 0x000800086b1c7984 */ /* 0x000fe80008000c00 */
[----:B------:R-:W4:Y:S04]  /*1600*/  LDS.128 R16, [R75+UR7+0x610] ;  /* 0x000610074b107984 */ /* 0x000f280008000c00 */
[----:B------:R-:W5:Y:S01]  /*1610*/  LDS.128 R12, [R75+UR7+0x800] ;  /* 0x000800074b0c7984 */ /* 0x000f620008000c00 */
        /* <DEDUP_REMOVED lines=32> */
[-C--:B----4-:R-:W-:Y:S01]  /*1820*/  FFMA R97, R20, R16.reuse, R97 ;  /* 0x0000001014617223 */ /* 0x090fe20000000061 */
[----:B------:R-:W0:Y:S01]  /*1830*/  LDS.128 R24, [R107+UR8+0x810] ;  /* 0x000810086b187984 */ /* 0x000e220008000c00 */
[-C--:B------:R-:W-:Y:S01]  /*1840*/  FFMA R86, R21, R16.reuse, R86 ;  /* 0x0000001015567223 */ /* 0x080fe20000000056 */
[-C--:B------:R-:W-:Y:S01]  /*1850*/  FFMA R87, R22, R16.reuse, R87 ;  /* 0x0000001016577223 */ /* 0x080fe20000000057 */
[----:B------:R-:W-:Y:S01]  /*1860*/  FFMA R84, R23, R16, R84 ;  /* 0x0000001017547223 */ /* 0x000fe20000000054 */
[-C--:B------:R-:W-:Y:S01]  /*1870*/  FFMA R81, R20, R17.reuse, R81 ;  /* 0x0000001114517223 */ /* 0x080fe20000000051 */
        /* <DEDUP_REMOVED lines=28> */
[-C--:B-----5:R-:W-:Y:S01]  /*1a40*/  FFMA R71, R28, R12.reuse, R71 ;  /* 0x0000000c1c477223 */ /* 0x0a0fe20000000047 */
[-C--:B------:R-:W-:Y:S01]  /*1a50*/  FFMA R70, R29, R12.reuse, R70 ;  /* 0x0000000c1d467223 */ /* 0x080fe20000000046 */
[-C--:B------:R-:W-:Y:S01]  /*1a60*/  FFMA R67, R30, R12.reuse, R67 ;  /* 0x0000000c1e437223 */ /* 0x080fe20000000043 */
[-C--:B------:R-:W-:Y:S01]  /*1a70*/  FFMA R48, R31, R12.reuse, R48 ;  /* 0x0000000c1f307223 */ /* 0x080fe20000000030 */
[-C--:B------:R-:W-:Y:S01]  /*1a80*/  FFMA R65, R28, R13.reuse, R65 ;  /* 0x0000000d1c417223 */ /* 0x080fe20000000041 */
[-C--:B------:R-:W-:Y:S01]  /*1a90*/  FFMA R62, R29, R13.reuse, R62 ;  /* 0x0000000d1d3e7223 */ /* 0x080fe2000000003e */
[-C--:B------:R-:W-:Y:S01]  /*1aa0*/  FFMA R63, R30, R13.reuse, R63 ;  /* 0x0000000d1e3f7223 */ /* 0x080fe2000000003f */
[-C--:B0-----:R-:W-:Y:S01]  /*1ab0*/  FFMA R49, R24, R12.reuse, R49 ;  /* 0x0000000c18317223 */ /* 0x081fe20000000031 */
[-C--:B------:R-:W-:Y:S01]  /*1ac0*/  FFMA R50, R25, R12.reuse, R50 ;  /* 0x0000000c19327223 */ /* 0x080fe20000000032 */
[-C--:B------:R-:W-:Y:S01]  /*1ad0*/  FFMA R51, R26, R12.reuse, R51 ;  /* 0x0000000c1a337223 */ /* 0x080fe20000000033 */
[----:B------:R-:W-:Y:S01]  /*1ae0*/  FFMA R42, R27, R12, R42 ;  /* 0x0000000c1b2a7223 */ /* 0x000fe2000000002a */
        /* <DEDUP_REMOVED lines=21> */
[----:B------:R-:W-:Y:S04]  /*1c40*/  LDS.128 R16, [R75+UR7+0xa00] ;  /* 0x000a00074b107984 */ /* 0x000fe80008000c00 */
[----:B------:R-:W0:Y:S04]  /*1c50*/  LDS.128 R36, [R107+UR8+0xa00] ;  /* 0x000a00086b247984 */ /* 0x000e280008000c00 */
[----:B------:R-:W4:Y:S04]  /*1c60*/  LDS.128 R12, [R107+UR8+0xa10] ;  /* 0x000a10086b0c7984 */ /* 0x000f280008000c00 */
[----:B------:R-:W5:Y:S01]  /*1c70*/  LDS.128 R32, [R75+UR7+0xa10] ;  /* 0x000a10074b207984 */ /* 0x000f620008000c00 */
[-C--:B-1----:R-:W-:Y:S01]  /*1c80*/  FFMA R97, R28, R20.reuse, R97 ;  /* 0x000000141c617223 */ /* 0x082fe20000000061 */
        /* <DEDUP_REMOVED lines=32> */
[----:B------:R-:W1:Y:S04]  /*1e90*/  LDS.128 R24, [R107+UR8+0xc00] ;  /* 0x000c00086b187984 */ /* 0x000e680008000c00 */
[----:B------:R-:W1:Y:S01]  /*1ea0*/  LDS.128 R20, [R107+UR8+0xc10] ;  /* 0x000c10086b147984 */ /* 0x000e620008000c00 */
[-C--:B0-----:R-:W-:Y:S01]  /*1eb0*/  FFMA R71, R36, R16.reuse, R71 ;  /* 0x0000001024477223 */ /* 0x081fe20000000047 */
[-C--:B------:R-:W-:Y:S01]  /*1ec0*/  FFMA R70, R37, R16.reuse, R70 ;  /* 0x0000001025467223 */ /* 0x080fe20000000046 */
[-C--:B------:R-:W-:Y:S01]  /*1ed0*/  FFMA R67, R38, R16.reuse, R67 ;  /* 0x0000001026437223 */ /* 0x080fe20000000043 */
[-C--:B------:R-:W-:Y:S01]  /*1ee0*/  FFMA R48, R39, R16.reuse, R48 ;  /* 0x0000001027307223 */ /* 0x080fe20000000030 */
[-C--:B----4-:R-:W-:Y:S01]  /*1ef0*/  FFMA R49, R12, R16.reuse, R49 ;  /* 0x000000100c317223 */ /* 0x090fe20000000031 */
        /* <DEDUP_REMOVED lines=61> */
[----:B------:R-:W4:Y:S01]  /*22d0*/  LDS.128 R32, [R107+UR8+0xe00] ;  /* 0x000e00086b207984 */ /* 0x000f220008000c00 */
[----:B------:R-:W-:Y:S01]  /*22e0*/  USHF.L.U32 UR8, UR4, 0x2, URZ ;  /* 0x0000000204087899 */ /* 0x000fe200080006ff */
[----:B-1----:R-:W-:-:S02]  /*22f0*/  FFMA R71, R24, R28, R71 ;  /* 0x0000001c18477223 */ /* 0x002fc40000000047 */
[----:B------:R-:W1:Y:S01]  /*2300*/  LDS.128 R16, [R75+UR7+0xc10] ;  /* 0x000c10074b107984 */ /* 0x000e620008000c00 */
[----:B------:R-:W-:Y:S01]  /*2310*/  ULOP3.LUT UR8, UR8, 0x1000, URZ, 0xc, !UPT ;  /* 0x0000100008087892 */ /* 0x000fe2000f8e0cff */
        /* <DEDUP_REMOVED lines=12> */
[----:B------:R-:W-:Y:S01]  /*23e0*/  FFMA R69, R22, R30, R69 ;  /* 0x0000001e16457223 */ /* 0x000fe20000000045 */
[C---:B------:R-:W-:Y:S01]  /*23f0*/  FFMA R28, R23.reuse, R28, R42 ;  /* 0x0000001c171c7223 */ /* 0x040fe2000000002a */
[----:B------:R-:W-:Y:S01]  /*2400*/  FFMA R30, R23, R30, R40 ;  /* 0x0000001e171e7223 */ /* 0x000fe20000000028 */
[----:B------:R-:W-:Y:S01]  /*2410*/  UIADD3 UR9, UPT, UPT, UR5, UR8, URZ ;  /* 0x0000000805097290 */ /* 0x000fe2000fffe0ff */
[----:B------:R-:W5:Y:S01]  /*2420*/  LDS.128 R40, [R75+UR7+0xe10] ;  /* 0x000e10074b287984 */ /* 0x000f620008000c00 */
[----:B------:R-:W-:Y:S01]  /*2430*/  UIADD3 UR7, UPT, UPT, UR6, UR8, URZ ;  /* 0x0000000806077290 */ /* 0x000fe2000fffe0ff */
        /* <DEDUP_REMOVED lines=24> */
[----:B------:R-:W-:-:S02]  /*25c0*/  LEA R12, R46, UR9, 0x4 ;  /* 0x000000092e0c7c11 */ /* 0x000fc4000f8e20ff */
[----:B------:R-:W-:-:S03]  /*25d0*/  LEA R13, R44, UR7, 0x2 ;  /* 0x000000072c0d7c11 */ /* 0x000fc6000f8e10ff */
[----:B--2---:R0:W-:Y:S04]  /*25e0*/  STS.128 [R12], R8 ;  /* 0x000000080c007388 */ /* 0x0041e80000000c00 */
[----:B---3--:R-:W-:Y:S04]  /*25f0*/  STS [R13], R4 ;  /* 0x000000040d007388 */ /* 0x008fe80000000800 */
[----:B------:R-:W-:Y:S04]  /*2600*/  STS [R13+0x200], R5 ;  /* 0x000200050d007388 */ /* 0x000fe80000000800 */
[----:B------:R-:W-:Y:S04]  /*2610*/  STS [R13+0x400], R6 ;  /* 0x000400060d007388 */ /* 0x000fe80000000800 */
[----:B------:R2:W-:Y:S01]  /*2620*/  STS [R13+0x600], R7 ;  /* 0x000600070d007388 */ /* 0x0005e20000000800 */
[----:B------:R-:W-:-:S04]  /*2630*/  IADD3 R47, PT, PT, R47, -0x1, RZ ;  /* 0xffffffff2f2f7810 */ /* 0x000fc80007ffe0ff */
[----:B------:R-:W-:Y:S01]  /*2640*/  ISETP.NE.AND P0, PT, R47, -0x1, PT ;  /* 0xffffffff2f00780c */ /* 0x000fe20003f05270 */
        /* <DEDUP_REMOVED lines=36> */
[----:B------:R-:W-:Y:S01]  /*2890*/  BAR.SYNC.DEFER_BLOCKING 0x0 ;  /* 0x0000000000007b1d */ /* 0x000fe20000010000 */
[-C--:B------:R-:W-:Y:S01]  /*28a0*/  FFMA R93, R20, R19.reuse, R93 ;  /* 0x00000013145d7223 */ /* 0x080fe2000000005d */
[-C--:B------:R-:W-:Y:S01]  /*28b0*/  FFMA R92, R21, R19.reuse, R92 ;  /* 0x00000013155c7223 */ /* 0x080fe2000000005c */
[-C--:B------:R-:W-:Y:S01]  /*28c0*/  FFMA R95, R22, R19.reuse, R95 ;  /* 0x00000013165f7223 */ /* 0x080fe2000000005f */
[----:B------:R-:W-:Y:S01]  /*28d0*/  FFMA R94, R23, R19, R94 ;  /* 0x00000013175e7223 */ /* 0x000fe2000000005e */
[-C--:B------:R-:W-:Y:S01]  /*28e0*/  FFMA R104, R39, R14.reuse, R30 ;  /* 0x0000000e27687223 */ /* 0x080fe2000000001e */
[----:B------:R-:W-:Y:S01]  /*28f0*/  UIADD3 UR4, UPT, UPT, UR4, 0x400, URZ ;  /* 0x0000040004047890 */ /* 0x000fe2000fffe0ff */
[----:B------:R-:W-:Y:S01]  /*2900*/  UMOV UR8, UR9 ;  /* 0x0000000900087c82 */ /* 0x000fe20008000000 */
        /* <DEDUP_REMOVED lines=14> */
[----:B------:R1:W3:Y:S01]  /*29f0*/  LDS.128 R28, [R107+UR9] ;  /* 0x000000096b1c7984 */ /* 0x0002e20008000c00 */
[----:B------:R-:W-:-:S03]  /*2a00*/  FFMA R96, R39, R15, R96 ;  /* 0x0000000f27607223 */ /* 0x000fc60000000060 */
[----:B------:R1:W4:Y:S01]  /*2a10*/  LDS.128 R24, [R107+UR9+0x10] ;  /* 0x000010096b187984 */ /* 0x0003220008000c00 */
[----:B-----5:R-:W-:-:S03]  /*2a20*/  FFMA R97, R32, R40, R97 ;  /* 0x0000002820617223 */ /* 0x020fc60000000061 */
[----:B------:R1:W1:Y:S01]  /*2a30*/  LDS.128 R20, [R75+UR7] ;  /* 0x000000074b147984 */ /* 0x0002620008000c00 */
[----:B------:R-:W-:-:S03]  /*2a40*/  FFMA R86, R33, R40, R86 ;  /* 0x0000002821567223 */ /* 0x000fc60000000056 */
[----:B------:R0:W1:Y:S01]  /*2a50*/  LDS.128 R16, [R75+UR7+0x10] ;  /* 0x000010074b107984 */ /* 0x0000620008000c00 */
        /* <DEDUP_REMOVED lines=9> */
[-C--:B0-----:R-:W-:Y:S01]  /*2af0*/  FFMA R12, R35, R41.reuse, R116 ;  /* 0x00000029230c7223 */ /* 0x081fe20000000074 */
[-C--:B--2---:R-:W-:Y:S01]  /*2b00*/  FFMA R13, R36, R41.reuse, R117 ;  /* 0x00000029240d7223 */ /* 0x084fe20000000075 */
        /* <DEDUP_REMOVED lines=19> */
[----:B---3--:R-:W-:Y:S06]  /*2c40*/  @P0 BRA `(.L_x_1) ;  /* 0xffffffdc00000947 */ /* 0x008fec000383ffff */
.L_x_0:
[----:B------:R-:W0:Y:S01]  /*2c50*/  LDCU.64 UR4, c[0x0][0x3a8] ;  /* 0x00007500ff0477ac */ /* 0x000e220008000a00 */
[----:B-1----:R-:W-:Y:S02]  /*2c60*/  IMAD R16, R64, UR12, R45 ;  /* 0x0000000c40107c24 */ /* 0x002fe4000f8e022d */
[----:B------:R-:W-:-:S03]  /*2c70*/  IMAD R77, R77, R64, R78 ;  /* 0x000000404d4d7224 */ /* 0x000fc600078e024e */
[----:B------:R-:W-:Y:S02]  /*2c80*/  SHF.L.U32 R16, R16, 0x7, RZ ;  /* 0x0000000710107819 */ /* 0x000fe400000006ff */
[----:B------:R-:W-:Y:S02]  /*2c90*/  SHF.R.S32.HI R17, RZ, 0x1f, R77 ;  /* 0x0000001fff117819 */ /* 0x000fe4000001144d */
[----:B------:R-:W-:-:S04]  /*2ca0*/  IADD3 R77, P0, PT, R16, R77, RZ ;  /* 0x0000004d104d7210 */ /* 0x000fc80007f1e0ff */
[----:B------:R-:W-:Y:S02]  /*2cb0*/  LEA.HI.X.SX32 R16, R16, R17, 0x1, P0 ;  /* 0x0000001110107211 */ /* 0x000fe400000f0eff */
[C---:B0-----:R-:W-:Y:S01]  /*2cc0*/  LEA R114, P0, R77.reuse, UR4, 0x2 ;  /* 0x000000044d727c11 */ /* 0x041fe2000f8010ff */
[----:B------:R-:W0:Y:S03]  /*2cd0*/  LDCU UR4, c[0x0][0x3a0] ;  /* 0x00007400ff0477ac */ /* 0x000e260008000800 */
[----:B------:R-:W-:Y:S01]  /*2ce0*/  LEA.HI.X R115, R77, UR5, R16, 0x2, P0 ;  /* 0x000000054d737c11 */ /* 0x000fe200080f1410 */
[----:B------:R-:W1:Y:S02]  /*2cf0*/  LDCU UR5, c[0x0][0x38c] ;  /* 0x00007180ff0577ac */ /* 0x000e640008000800 */
[C---:B------:R-:W-:Y:S02]  /*2d00*/  IMAD.WIDE R112, R64.reuse, 0x4, R114 ;  /* 0x0000000440707825 */ /* 0x040fe400078e0272 */
[----:B------:R-:W0:Y:S04]  /*2d10*/  LDG.E.128 R16, desc[UR10][R114.64] ;  /* 0x0000000a72107981 */ /* 0x000e28000c1e1d00 */
[----:B------:R-:W2:Y:S04]  /*2d20*/  LDG.E.128 R32, desc[UR10][R112.64] ;  /* 0x0000000a70207981 */ /* 0x000ea8000c1e1d00 */
[----:B------:R-:W3:Y:S01]  /*2d30*/  LDG.E.128 R20, desc[UR10][R112.64+0x10] ;  /* 0x0000100a70147981 */ /* 0x000ee2000c1e1d00 */
[----:B------:R-:W-:-:S03]  /*2d40*/  IMAD.WIDE R108, R64, 0x4, R112 ;  /* 0x00000004406c7825 */ /* 0x000fc600078e0270 */
[----:B------:R-:W5:Y:S04]  /*2d50*/  LDG.E.128 R28, desc[UR10][R114.64+0x10] ;  /* 0x0000100a721c7981 */ /* 0x000f68000c1e1d00 */
[----:B----4-:R-:W4:Y:S04]  /*2d60*/  LDG.E.128 R24, desc[UR10][R108.64] ;  /* 0x0000000a6c187981 */ /* 0x010f28000c1e1d00 */
[----:B------:R-:W4:Y:S01]  /*2d70*/  LDG.E.128 R76, desc[UR10][R108.64+0x10] ;  /* 0x0000100a6c4c7981 */ /* 0x000f22000c1e1d00 */
[----:B------:R-:W-:-:S05]  /*2d80*/  IMAD.WIDE R106, R64, 0x4, R108 ;  /* 0x00000004406a7825 */ /* 0x000fca00078e026c */
[----:B------:R-:W4:Y:S01]  /*2d90*/  LDG.E.128 R36, desc[UR10][R106.64] ;  /* 0x0000000a6a247981 */ /* 0x000f22000c1e1d00 */
[----:B------:R-:W-:-:S03]  /*2da0*/  IMAD.WIDE R110, R64, 0x4, R106 ;  /* 0x00000004406e7825 */ /* 0x000fc600078e026a */
[----:B------:R-:W4:Y:S01]  /*2db0*/  LDG.E.128 R44, desc[UR10][R106.64+0x10] ;  /* 0x0000100a6a2c7981 */ /* 0x000f22000c1e1d00 */
[----:B------:R-:W-:-:S03]  /*2dc0*/  IMAD.WIDE R116, R64, 0x4, R110 ;  /* 0x0000000440747825 */ /* 0x000fc600078e026e */
[----:B------:R-:W4:Y:S01]  /*2dd0*/  LDG.E.128 R40, desc[UR10][R110.64] ;  /* 0x0000000a6e287981 */ /* 0x000f22000c1e1d00 */
[----:B0-----:R-:W-:Y:S01]  /*2de0*/  FMUL R17, R17, UR4 ;  /* 0x0000000411117c20 */ /* 0x001fe20008400000 */
[----:B------:R-:W-:Y:S01]  /*2df0*/  FMUL R16, R16, UR4 ;  /* 0x0000000410107c20 */ /* 0x000fe20008400000 */
[----:B--2---:R-:W-:Y:S02]  /*2e00*/  FMUL R73, R35, UR4 ;  /* 0x0000000423497c20 */ /* 0x004fe40008400000 */
[----:B-1----:R-:W-:Y:S01]  /*2e10*/  FFMA R17, R70, UR5, R17 ;  /* 0x0000000546117c23 */ /* 0x002fe20008000011 */
[----:B------:R-:W-:Y:S01]  /*2e20*/  FFMA R16, R71, UR5, R16 ;  /* 0x0000000547107c23 */ /* 0x000fe20008000010 */
[----:B---3--:R-:W-:Y:S01]  /*2e30*/  FMUL R70, R20, UR4 ;  /* 0x0000000414467c20 */ /* 0x008fe20008400000 */
[----:B------:R-:W-:Y:S01]  /*2e40*/  FMUL R71, R21, UR4 ;  /* 0x0000000415477c20 */ /* 0x000fe20008400000 */
[----:B------:R-:W-:Y:S01]  /*2e50*/  FMUL R19, R19, UR4 ;  /* 0x0000000413137c20 */ /* 0x000fe20008400000 */
[----:B------:R-:W-:Y:S01]  /*2e60*/  FMUL R118, R22, UR4 ;  /* 0x0000000416767c20 */ /* 0x000fe20008400000 */
[----:B------:R-:W-:Y:S01]  /*2e70*/  FMUL R119, R23, UR4 ;  /* 0x0000000417777c20 */ /* 0x000fe20008400000 */
[----:B-----5:R-:W-:Y:S01]  /*2e80*/  FMUL R28, R28, UR4 ;  /* 0x000000041c1c7c20 */ /* 0x020fe20008400000 */
[----:B------:R-:W-:Y:S01]  /*2e90*/  FFMA R23, R56, UR5, R73 ;  /* 0x0000000538177c23 */ /* 0x000fe20008000049 */
[----:B------:R-:W-:Y:S01]  /*2ea0*/  FMUL R29, R29, UR4 ;  /* 0x000000041d1d7c20 */ /* 0x000fe20008400000 */
[----:B------:R-:W-:Y:S01]  /*2eb0*/  FFMA R56, R57, UR5, R70 ;  /* 0x0000000539387c23 */ /* 0x000fe20008000046 */
[----:B------:R-:W-:Y:S01]  /*2ec0*/  FMUL R30, R30, UR4 ;  /* 0x000000041e1e7c20 */ /* 0x000fe20008400000 */
[----:B------:R-:W-:Y:S01]  /*2ed0*/  FMUL R31, R31, UR4 ;  /* 0x000000041f1f7c20 */ /* 0x000fe20008400000 */
[----:B------:R-:W-:Y:S01]  /*2ee0*/  FFMA R57, R58, UR5, R71 ;  /* 0x000000053a397c23 */ /* 0x000fe20008000047 */
[----:B------:R-:W-:Y:S01]  /*2ef0*/  FFMA R19, R48, UR5, R19 ;  /* 0x0000000530137c23 */ /* 0x000fe20008000013 */
[----:B------:R-:W-:Y:S01]  /*2f00*/  FFMA R58, R59, UR5, R118 ;  /* 0x000000053b3a7c23 */ /* 0x000fe20008000076 */
[----:B------:R-:W-:Y:S01]  /*2f10*/  FMUL R18, R18, UR4 ;  /* 0x0000000412127c20 */ /* 0x000fe20008400000 */
[----:B------:R-:W-:Y:S01]  /*2f20*/  FFMA R48, R49, UR5, R28 ;  /* 0x0000000531307c23 */ /* 0x000fe2000800001c */
[----:B------:R-:W-:Y:S01]  /*2f30*/  FFMA R59, R52, UR5, R119 ;  /* 0x00000005343b7c23 */ /* 0x000fe20008000077 */
[----:B------:R-:W-:Y:S01]  /*2f40*/  FFMA R49, R50, UR5, R29 ;  /* 0x0000000532317c23 */ /* 0x000fe2000800001d */
[----:B------:R-:W-:-:S04]  /*2f50*/  IMAD.WIDE R118, R64, 0x4, R116 ;  /* 0x0000000440767825 */ /* 0x000fc800078e0274 */
[----:B------:R-:W-:Y:S01]  /*2f60*/  FFMA R50, R51, UR5, R30 ;  /* 0x0000000533327c23 */ /* 0x000fe2000800001e */
[----:B----4-:R-:W-:Y:S01]  /*2f70*/  FMUL R24, R24, UR4 ;  /* 0x0000000418187c20 */ /* 0x010fe20008400000 */
[----:B------:R-:W-:Y:S01]  /*2f80*/  FFMA R51, R68, UR5, R31 ;  /* 0x0000000544337c23 */ /* 0x000fe2000800001f */
[----:B------:R-:W-:Y:S01]  /*2f90*/  FMUL R25, R25, UR4 ;  /* 0x0000000419197c20 */ /* 0x000fe20008400000 */
[----:B------:R-:W-:Y:S01]  /*2fa0*/  FFMA R18, R67, UR5, R18 ;  /* 0x0000000543127c23 */ /* 0x000fe20008000012 */
[----:B------:R-:W2:Y:S01]  /*2fb0*/  LDG.E.128 R28, desc[UR10][R116.64] ;  /* 0x0000000a741c7981 */ /* 0x000ea2000c1e1d00 */
[----:B------:R-:W-:Y:S01]  /*2fc0*/  FMUL R68, R26, UR4 ;  /* 0x000000041a447c20 */ /* 0x000fe20008400000 */
[----:B------:R-:W-:Y:S01]  /*2fd0*/  FMUL R75, R33, UR4 ;  /* 0x00000004214b7c20 */ /* 0x000fe20008400000 */
[----:B------:R-:W-:Y:S01]  /*2fe0*/  FMUL R72, R34, UR4 ;  /* 0x0000000422487c20 */ /* 0x000fe20008400000 */
[----:B------:R-:W-:Y:S01]  /*2ff0*/  FMUL R67, R27, UR4 ;  /* 0x000000041b437c20 */ /* 0x000fe20008400000 */
[----:B------:R-:W-:Y:S01]  /*3000*/  FMUL R76, R76, UR4 ;  /* 0x000000044c4c7c20 */ /* 0x000fe20008400000 */
[----:B------:R-:W-:Y:S01]  /*3010*/  FMUL R74, R32, UR4 ;  /* 0x00000004204a7c20 */ /* 0x000fe20008400000 */
[----:B------:R-:W-:Y:S01]  /*3020*/  FFMA R52, R53, UR5, R24 ;  /* 0x0000000535347c23 */ /* 0x000fe20008000018 */
[----:B------:R-:W-:Y:S01]  /*3030*/  FMUL R77, R77, UR4 ;  /* 0x000000044d4d7c20 */ /* 0x000fe20008400000 */
[----:B------:R-:W-:Y:S01]  /*3040*/  FFMA R53, R54, UR5, R25 ;  /* 0x0000000536357c23 */ /* 0x000fe20008000019 */
[----:B------:R-:W-:Y:S01]  /*3050*/  FMUL R78, R78, UR4 ;  /* 0x000000044e4e7c20 */ /* 0x000fe20008400000 */
[----:B------:R-:W-:-:S04]  /*3060*/  IMAD.WIDE R120, R64, 0x4, R118 ;  /* 0x0000000440787825 */ /* 0x000fc800078e0276 */
[----:B------:R-:W-:Y:S01]  /*3070*/  FFMA R54, R55, UR5, R68 ;  /* 0x0000000537367c23 */ /* 0x000fe20008000044 */
[----:B------:R-:W3:Y:S01]  /*3080*/  LDG.E.128 R32, desc[UR10][R110.64+0x10] ;  /* 0x0000100a6e207981 */ /* 0x000ee2000c1e1d00 */
[----:B------:R-:W-:Y:S01]  /*3090*/  FFMA R21, R62, UR5, R75 ;  /* 0x000000053e157c23 */ /* 0x000fe2000800004b */
[----:B------:R-:W-:Y:S01]  /*30a0*/  FFMA R22, R63, UR5, R72 ;  /* 0x000000053f167c23 */ /* 0x000fe20008000048 */
[----:B------:R-:W-:Y:S01]  /*30b0*/  FFMA R55, R60, UR5, R67 ;  /* 0x000000053c377c23 */ /* 0x000fe20008000043 */
[----:B------:R-:W4:Y:S01]  /*30c0*/  LDG.E.128 R24, desc[UR10][R116.64+0x10] ;  /* 0x0000100a74187981 */ /* 0x000f22000c1e1d00 */
[----:B------:R-:W-:Y:S01]  /*30d0*/  FFMA R76, R61, UR5, R76 ;  /* 0x000000053d4c7c23 */ /* 0x000fe2000800004c */
[----:B------:R-:W-:Y:S01]  /*30e0*/  FFMA R20, R65, UR5, R74 ;  /* 0x0000000541147c23 */ /* 0x000fe2000800004a */
[----:B------:R-:W-:Y:S01]  /*30f0*/  FFMA R77, R66, UR5, R77 ;  /* 0x00000005424d7c23 */ /* 0x000fe2000800004d */
[----:B------:R-:W5:Y:S01]  /*3100*/  LDG.E.128 R60, desc[UR10][R118.64] ;  /* 0x0000000a763c7981 */ /* 0x000f62000c1e1d00 */
[----:B------:R-:W-:-:S03]  /*3110*/  FFMA R78, R69, UR5, R78 ;  /* 0x00000005454e7c23 */ /* 0x000fc6000800004e */
[----:B------:R-:W5:Y:S04]  /*3120*/  LDG.E.128 R64, desc[UR10][R118.64+0x10] ;  /* 0x0000100a76407981 */ /* 0x000f68000c1e1d00 */
[----:B------:R-:W5:Y:S04]  /*3130*/  LDG.E.128 R68, desc[UR10][R120.64] ;  /* 0x0000000a78447981 */ /* 0x000f68000c1e1d00 */
[----:B------:R-:W5:Y:S01]  /*3140*/  LDG.E.128 R72, desc[UR10][R120.64+0x10] ;  /* 0x0000100a78487981 */ /* 0x000f62000c1e1d00 */
[----:B------:R-:W-:Y:S01]  /*3150*/  FMUL R79, R79, UR4 ;  /* 0x000000044f4f7c20 */ /* 0x000fe20008400000 */
        /* <DEDUP_REMOVED lines=8> */
[----:B------:R0:W-:Y:S01]  /*31e0*/  STG.E.128 desc[UR10][R114.64], R16 ;  /* 0x0000001072007986 */ /* 0x0001e2000c101d0a */
[----:B------:R-:W-:-:S03]  /*31f0*/  FFMA R79, R104, UR5, R79 ;  /* 0x00000005684f7c23 */ /* 0x000fc6000800004f */
[----:B------:R-:W-:Y:S01]  /*3200*/  STG.E.128 desc[UR10][R114.64+0x10], R48 ;  /* 0x0000103072007986 */ /* 0x000fe2000c101d0a */
[----:B------:R-:W-:-:S03]  /*3210*/  FMUL R40, R40, UR4 ;  /* 0x0000000428287c20 */ /* 0x000fc60008400000 */
[----:B------:R1:W-:Y:S01]  /*3220*/  STG.E.128 desc[UR10][R112.64], R20 ;  /* 0x0000001470007986 */ /* 0x0003e2000c101d0a */
[----:B------:R-:W-:Y:S01]  /*3230*/  FMUL R41, R41, UR4 ;  /* 0x0000000429297c20 */ /* 0x000fe20008400000 */
[----:B------:R-:W-:Y:S01]  /*3240*/  FMUL R42, R42, UR4 ;  /* 0x000000042a2a7c20 */ /* 0x000fe20008400000 */
[----:B------:R-:W-:Y:S01]  /*3250*/  FMUL R43, R43, UR4 ;  /* 0x000000042b2b7c20 */ /* 0x000fe20008400000 */
[----:B------:R-:W-:Y:S01]  /*3260*/  STG.E.128 desc[UR10][R112.64+0x10], R56 ;  /* 0x0000103870007986 */ /* 0x000fe2000c101d0a */
[----:B0-----:R-:W-:Y:S01]  /*3270*/  FFMA R16, R105, UR5, R36 ;  /* 0x0000000569107c23 */ /* 0x001fe20008000024 */
[----:B------:R-:W-:Y:S01]  /*3280*/  FFMA R17, R102, UR5, R37 ;  /* 0x0000000566117c23 */ /* 0x000fe20008000025 */
[----:B------:R-:W-:Y:S01]  /*3290*/  FFMA R18, R103, UR5, R38 ;  /* 0x0000000567127c23 */ /* 0x000fe20008000026 */
[----:B------:R-:W-:Y:S01]  /*32a0*/  FFMA R19, R100, UR5, R39 ;  /* 0x0000000564137c23 */ /* 0x000fe20008000027 */
[----:B------:R-:W-:Y:S01]  /*32b0*/  STG.E.128 desc[UR10][R108.64], R52 ;  /* 0x000000346c007986 */ /* 0x000fe2000c101d0a */
[----:B-1----:R-:W-:Y:S01]  /*32c0*/  FFMA R20, R101, UR5, R44 ;  /* 0x0000000565147c23 */ /* 0x002fe2000800002c */
[----:B------:R-:W-:Y:S01]  /*32d0*/  FFMA R21, R98, UR5, R45 ;  /* 0x0000000562157c23 */ /* 0x000fe2000800002d */
[----:B------:R-:W-:Y:S01]  /*32e0*/  FFMA R22, R99, UR5, R46 ;  /* 0x0000000563167c23 */ /* 0x000fe2000800002e */
[----:B------:R-:W-:Y:S01]  /*32f0*/  FFMA R23, R96, UR5, R47 ;  /* 0x0000000560177c23 */ /* 0x000fe2000800002f */
[----:B------:R-:W-:Y:S04]  /*3300*/  STG.E.128 desc[UR10][R108.64+0x10], R76 ;  /* 0x0000104c6c007986 */ /* 0x000fe8000c101d0a */
[----:B------:R0:W-:Y:S04]  /*3310*/  STG.E.128 desc[UR10][R106.64], R16 ;  /* 0x000000106a007986 */ /* 0x0001e8000c101d0a */
[----:B------:R1:W-:Y:S01]  /*3320*/  STG.E.128 desc[UR10][R106.64+0x10], R20 ;  /* 0x000010146a007986 */ /* 0x0003e2000c101d0a */
[----:B0-----:R-:W-:Y:S01]  /*3330*/  FFMA R16, R97, UR5, R40 ;  /* 0x0000000561107c23 */ /* 0x001fe20008000028 */
[----:B------:R-:W-:Y:S01]  /*3340*/  FFMA R17, R86, UR5, R41 ;  /* 0x0000000556117c23 */ /* 0x000fe20008000029 */
[----:B------:R-:W-:Y:S01]  /*3350*/  FFMA R18, R87, UR5, R42 ;  /* 0x0000000557127c23 */ /* 0x000fe2000800002a */
[----:B------:R-:W-:-:S05]  /*3360*/  FFMA R19, R84, UR5, R43 ;  /* 0x0000000554137c23 */ /* 0x000fca000800002b */
[----:B------:R-:W-:Y:S01]  /*3370*/  STG.E.128 desc[UR10][R110.64], R16 ;  /* 0x000000106e007986 */ /* 0x000fe2000c101d0a */
[----:B--2---:R-:W-:Y:S01]  /*3380*/  FMUL R30, R30, UR4 ;  /* 0x000000041e1e7c20 */ /* 0x004fe20008400000 */
[----:B------:R-:W-:Y:S01]  /*3390*/  FMUL R31, R31, UR4 ;  /* 0x000000041f1f7c20 */ /* 0x000fe20008400000 */
[----:B------:R-:W-:Y:S02]  /*33a0*/  FMUL R29, R29, UR4 ;  /* 0x000000041d1d7c20 */ /* 0x000fe40008400000 */
[----:B------:R-:W-:Y:S01]  /*33b0*/  FFMA R30, R15, UR5, R30 ;  /* 0x000000050f1e7c23 */ /* 0x000fe2000800001e */
[----:B------:R-:W-:Y:S01]  /*33c0*/  FFMA R31, R12, UR5, R31 ;  /* 0x000000050c1f7c23 */ /* 0x000fe2000800001f */
[----:B------:R-:W-:Y:S01]  /*33d0*/  FFMA R29, R14, UR5, R29 ;  /* 0x000000050e1d7c23 */ /* 0x000fe2000800001d */
[----:B------:R-:W-:Y:S01]  /*33e0*/  FMUL R28, R28, UR4 ;  /* 0x000000041c1c7c20 */ /* 0x000fe20008400000 */
[----:B---3--:R-:W-:Y:S01]  /*33f0*/  FMUL R32, R32, UR4 ;  /* 0x0000000420207c20 */ /* 0x008fe20008400000 */
[----:B------:R-:W-:Y:S01]  /*3400*/  FMUL R33, R33, UR4 ;  /* 0x0000000421217c20 */ /* 0x000fe20008400000 */
[----:B------:R-:W-:Y:S01]  /*3410*/  FMUL R34, R34, UR4 ;  /* 0x0000000422227c20 */ /* 0x000fe20008400000 */
[----:B------:R-:W-:Y:S01]  /*3420*/  FMUL R35, R35, UR4 ;  /* 0x0000000423237c20 */ /* 0x000fe20008400000 */
[----:B----4-:R-:W-:Y:S01]  /*3430*/  FMUL R12, R24, UR4 ;  /* 0x00000004180c7c20 */ /* 0x010fe20008400000 */
[----:B------:R-:W-:Y:S01]  /*3440*/  FMUL R15, R27, UR4 ;  /* 0x000000041b0f7c20 */ /* 0x000fe20008400000 */
[----:B------:R-:W-:Y:S01]  /*3450*/  FMUL R25, R25, UR4 ;  /* 0x0000000419197c20 */ /* 0x000fe20008400000 */
[----:B------:R-:W-:Y:S01]  /*3460*/  FMUL R14, R26, UR4 ;  /* 0x000000041a0e7c20 */ /* 0x000fe20008400000 */
[----:B-----5:R-:W-:Y:S01]  /*3470*/  FMUL R60, R60, UR4 ;  /* 0x000000043c3c7c20 */ /* 0x020fe20008400000 */
        /* <DEDUP_REMOVED lines=15> */
[----:B-1----:R-:W-:Y:S01]  /*3570*/  FFMA R20, R85, UR5, R32 ;  /* 0x0000000555147c23 */ /* 0x002fe20008000020 */
[----:B------:R-:W-:Y:S01]  /*3580*/  FFMA R21, R82, UR5, R33 ;  /* 0x0000000552157c23 */ /* 0x000fe20008000021 */
        /* <DEDUP_REMOVED lines=23> */
[----:B------:R-:W-:Y:S04]  /*3700*/  STG.E.128 desc[UR10][R110.64+0x10], R20 ;  /* 0x000010146e007986 */ /* 0x000fe8000c101d0a */
[----:B------:R-:W-:Y:S04]  /*3710*/  STG.E.128 desc[UR10][R116.64], R28 ;  /* 0x0000001c74007986 */ /* 0x000fe8000c101d0a */
[----:B------:R-:W-:Y:S04]  /*3720*/  STG.E.128 desc[UR10][R116.64+0x10], R12 ;  /* 0x0000100c74007986 */ /* 0x000fe8000c101d0a */
[----:B------:R-:W-:Y:S04]  /*3730*/  STG.E.128 desc[UR10][R118.64], R8 ;  /* 0x0000000876007986 */ /* 0x000fe8000c101d0a */
[----:B------:R-:W-:Y:S04]  /*3740*/  STG.E.128 desc[UR10][R118.64+0x10], R64 ;  /* 0x0000104076007986 */ /* 0x000fe8000c101d0a */
[----:B------:R-:W-:Y:S04]  /*3750*/  STG.E.128 desc[UR10][R120.64], R68 ;  /* 0x0000004478007986 */ /* 0x000fe8000c101d0a */
[----:B------:R-:W-:Y:S01]  /*3760*/  STG.E.128 desc[UR10][R120.64+0x10], R72 ;  /* 0x0000104878007986 */ /* 0x000fe2000c101d0a */
[----:B------:R-:W-:Y:S05]  /*3770*/  EXIT ;  /* 0x000000000000794d */ /* 0x000fea0003800000 */
.L_x_2:
[----:B------:R-:W-:-:S00]  /*3780*/  BRA `(.L_x_2) ;  /* 0xfffffffc00fc7947 */ /* 0x000fc0000383ffff */
[----:B------:R-:W-:-:S00]  /*3790*/  NOP ;  /* 0x0000000000007918 */ /* 0x000fc00000000000 */
        /* <DEDUP_REMOVED lines=14> */
.L_x_3:


//--------------------- .nv.shared._Z11mysgemm_v11iiifPfS_fS_ --------------------------
	.section	.nv.shared._Z11mysgemm_v11iiifPfS_fS_,"aw",@nobits
	.sectionflags	@""
	.align	4
.nv.shared._Z11mysgemm_v11iiifPfS_fS_:
	.zero		17408


//--------------------- .nv.shared.reserved.0     --------------------------
	.section	.nv.shared.reserved.0,"aw",@nobits
	.weak		__nv_reservedSMEM_offset_0_alias
	.size		__nv_reservedSMEM_offset_0_alias, 0, 64
	.other		__nv_reservedSMEM_offset_0_alias,@"STO_CUDA_RESERVED_SHARED STV_DEFAULT"
__nv_reservedSMEM_offset_0_alias:
	.zero		0
	.zero		64


//--------------------- .nv.constant0._Z11mysgemm_v11iiifPfS_fS_ --------------------------
	.section	.nv.constant0._Z11mysgemm_v11iiifPfS_fS_,"a",@progbits
	.sectionflags	@""
	.align	4
.nv.constant0._Z11mysgemm_v11iiifPfS_fS_:
	.zero		944


//--------------------- SYMBOLS --------------------------

	.type		.nv.reservedSmem.offset0,@object
	.size		.nv.reservedSmem.offset0,0x4
	.type		.nv.reservedSmem.cap,@object
	.size		.nv.reservedSmem.cap,0x4
